	.target	sm_100a

	.elftype	@"ET_EXEC"


//--------------------- .note.nv.tkinfo           --------------------------
	.section	.note.nv.tkinfo,"",@"SHT_NOTE"
	.sectionflags	@"SHF_NOTE_NV_TKINFO"
	.tkinfo
        /*0018*/ 	.word	0x00000002
        /*0030*/ 	.string	""
        /*0030*/ 	.string	"ptxas"
        /*0030*/ 	.string	"Cuda compilation tools, release 13.0, V13.0.88"
        /*0030*/ 	.string	"Build cuda_13.0.r13.0/compiler.36424714_0"
        /*0030*/ 	.string	"-arch sm_100a -m 64 "



//--------------------- .note.nv.cuinfo           --------------------------
	.section	.note.nv.cuinfo,"",@"SHT_NOTE"
	.sectionflags	@"SHF_NOTE_NV_CUINFO"
        /*0018*/ 	.short	0x0002
        /*001a*/ 	.short	0x0064
        /*001c*/ 	.short	0x0082
	.zero		2


//--------------------- .nv.info                  --------------------------
	.section	.nv.info,"",@"SHT_CUDA_INFO"
	.align	4


	//----- nvinfo : EIATTR_REGCOUNT
	.align		4
        /*0000*/ 	.byte	0x04, 0x2f
        /*0002*/ 	.short	(.L_19 - .L_18)
	.align		4
.L_18:
        /*0004*/ 	.word	index@(_ZN7cutlass13device_kernelINS_4gemm6kernel13GemmUniversalIN4cute5tupleIJiiiiEEENS1_10collective13CollectiveMmaINS1_35MainloopSm100TmaUmmaWarpSpecializedILi3ELi2ELi4ENS5_IJNS4_1CILi1EEESB_SB_EEEEENS5_IJNSA_ILi64EEENSA_ILi128EEESF_EEENS_12float_e5m2_tENS5_IJlSB_lEEESH_SI_NS4_8TiledMMAINS4_8MMA_AtomIJNS4_10MMA_TraitsINS4_19SM100_MMA_F8F6F4_SSEJSH_SH_fSE_SF_NS4_17integral_constantINS4_4UMMA5MajorELSP_0EEESQ_NSN_INSO_7ScaleInELSR_0EEESS_EEEEEENS4_6LayoutISC_NS5_IJNSA_ILi0EEESW_SW_EEEEENS5_IJNS4_10UnderscoreESZ_SZ_EEEEENS4_13SM90_TMA_LOADENS4_14ComposedLayoutINS4_7SwizzleILi3ELi4ELi3EEENS4_18smem_ptr_flag_bitsILi8EEENSV_INS5_IJNSA_ILi8EEESF_EEENS5_IJSF_SB_EEEEEEEvNS4_8identityES12_S1C_vS1D_EENS_8epilogue10collective18CollectiveEpilogueINS1F_23Sm100TmaWarpSpecializedILi2ELi2ELi32ELb0ELb0EEEJSG_NS5_IJNSV_ISE_SB_EES1K_EEESH_SI_SH_SI_NS1F_6fusion15FusionCallbacksIS1J_NS1M_17LinearCombinationISH_fSH_fLNS_15FloatRoundStyleE2EEESG_S1L_JEEENS4_5SM1004TMEM4LOAD26SM100_TMEM_LOAD_16dp32b32xES12_NS13_INS14_ILi2ELi4ELi3EEES17_NSV_INS5_IJS18_SE_EEENS5_IJSE_SB_EEEEEEENS4_39AutoVectorizingCopyWithAssumedAlignmentILi128EEENS4_14SM90_TMA_STOREES20_S22_S22_EEEvvEEEEvNT_6ParamsE)
        /*0008*/ 	.word	0x00000080


	//----- nvinfo : EIATTR_FRAME_SIZE
	.align		4
.L_19:
        /*000c*/ 	.byte	0x04, 0x11
        /*000e*/ 	.short	(.L_21 - .L_20)
	.align		4
.L_20:
        /*0010*/ 	.word	index@($__internal_2_$__cuda_sm10x_tcgen05_guardrail_trap_unallocated_columns_being_dealloced)
        /*0014*/ 	.word	0x00000000


	//----- nvinfo : EIATTR_FRAME_SIZE
	.align		4
.L_21:
        /*0018*/ 	.byte	0x04, 0x11
        /*001a*/ 	.short	(.L_23 - .L_22)
	.align		4
.L_22:
        /*001c*/ 	.word	index@($__internal_1_$__cuda_sm10x_tcgen05_guardrail_trap_phase_invalid_during_alloc)
        /*0020*/ 	.word	0x00000000


	//----- nvinfo : EIATTR_FRAME_SIZE
	.align		4
.L_23:
        /*0024*/ 	.byte	0x04, 0x11
        /*0026*/ 	.short	(.L_25 - .L_24)
	.align		4
.L_24:
        /*0028*/ 	.word	index@($__internal_0_$__cuda_sm10x_tcgen05_guardrail_trap_col_being_dealloced_not_returned_by_alloc)
        /*002c*/ 	.word	0x00000000


	//----- nvinfo : EIATTR_FRAME_SIZE
	.align		4
.L_25:
        /*0030*/ 	.byte	0x04, 0x11
        /*0032*/ 	.short	(.L_27 - .L_26)
	.align		4
.L_26:
        /*0034*/ 	.word	index@(_ZN7cutlass13device_kernelINS_4gemm6kernel13GemmUniversalIN4cute5tupleIJiiiiEEENS1_10collective13CollectiveMmaINS1_35MainloopSm100TmaUmmaWarpSpecializedILi3ELi2ELi4ENS5_IJNS4_1CILi1EEESB_SB_EEEEENS5_IJNSA_ILi64EEENSA_ILi128EEESF_EEENS_12float_e5m2_tENS5_IJlSB_lEEESH_SI_NS4_8TiledMMAINS4_8MMA_AtomIJNS4_10MMA_TraitsINS4_19SM100_MMA_F8F6F4_SSEJSH_SH_fSE_SF_NS4_17integral_constantINS4_4UMMA5MajorELSP_0EEESQ_NSN_INSO_7ScaleInELSR_0EEESS_EEEEEENS4_6LayoutISC_NS5_IJNSA_ILi0EEESW_SW_EEEEENS5_IJNS4_10UnderscoreESZ_SZ_EEEEENS4_13SM90_TMA_LOADENS4_14ComposedLayoutINS4_7SwizzleILi3ELi4ELi3EEENS4_18smem_ptr_flag_bitsILi8EEENSV_INS5_IJNSA_ILi8EEESF_EEENS5_IJSF_SB_EEEEEEEvNS4_8identityES12_S1C_vS1D_EENS_8epilogue10collective18CollectiveEpilogueINS1F_23Sm100TmaWarpSpecializedILi2ELi2ELi32ELb0ELb0EEEJSG_NS5_IJNSV_ISE_SB_EES1K_EEESH_SI_SH_SI_NS1F_6fusion15FusionCallbacksIS1J_NS1M_17LinearCombinationISH_fSH_fLNS_15FloatRoundStyleE2EEESG_S1L_JEEENS4_5SM1004TMEM4LOAD26SM100_TMEM_LOAD_16dp32b32xES12_NS13_INS14_ILi2ELi4ELi3EEES17_NSV_INS5_IJS18_SE_EEENS5_IJSE_SB_EEEEEEENS4_39AutoVectorizingCopyWithAssumedAlignmentILi128EEENS4_14SM90_TMA_STOREES20_S22_S22_EEEvvEEEEvNT_6ParamsE)
        /*0038*/ 	.word	0x00000000


	//----- nvinfo : EIATTR_MIN_STACK_SIZE
	.align		4
.L_27:
        /*003c*/ 	.byte	0x04, 0x12
        /*003e*/ 	.short	(.L_29 - .L_28)
	.align		4
.L_28:
        /*0040*/ 	.word	index@(_ZN7cutlass13device_kernelINS_4gemm6kernel13GemmUniversalIN4cute5tupleIJiiiiEEENS1_10collective13CollectiveMmaINS1_35MainloopSm100TmaUmmaWarpSpecializedILi3ELi2ELi4ENS5_IJNS4_1CILi1EEESB_SB_EEEEENS5_IJNSA_ILi64EEENSA_ILi128EEESF_EEENS_12float_e5m2_tENS5_IJlSB_lEEESH_SI_NS4_8TiledMMAINS4_8MMA_AtomIJNS4_10MMA_TraitsINS4_19SM100_MMA_F8F6F4_SSEJSH_SH_fSE_SF_NS4_17integral_constantINS4_4UMMA5MajorELSP_0EEESQ_NSN_INSO_7ScaleInELSR_0EEESS_EEEEEENS4_6LayoutISC_NS5_IJNSA_ILi0EEESW_SW_EEEEENS5_IJNS4_10UnderscoreESZ_SZ_EEEEENS4_13SM90_TMA_LOADENS4_14ComposedLayoutINS4_7SwizzleILi3ELi4ELi3EEENS4_18smem_ptr_flag_bitsILi8EEENSV_INS5_IJNSA_ILi8EEESF_EEENS5_IJSF_SB_EEEEEEEvNS4_8identityES12_S1C_vS1D_EENS_8epilogue10collective18CollectiveEpilogueINS1F_23Sm100TmaWarpSpecializedILi2ELi2ELi32ELb0ELb0EEEJSG_NS5_IJNSV_ISE_SB_EES1K_EEESH_SI_SH_SI_NS1F_6fusion15FusionCallbacksIS1J_NS1M_17LinearCombinationISH_fSH_fLNS_15FloatRoundStyleE2EEESG_S1L_JEEENS4_5SM1004TMEM4LOAD26SM100_TMEM_LOAD_16dp32b32xES12_NS13_INS14_ILi2ELi4ELi3EEES17_NSV_INS5_IJS18_SE_EEENS5_IJSE_SB_EEEEEEENS4_39AutoVectorizingCopyWithAssumedAlignmentILi128EEENS4_14SM90_TMA_STOREES20_S22_S22_EEEvvEEEEvNT_6ParamsE)
        /*0044*/ 	.word	0x00000000
.L_29:


//--------------------- .nv.compat                --------------------------
	.section	.nv.compat,"",@"SHT_CUDA_COMPAT_INFO"
	.align	4
        /*0000*/ 	.byte	0x02, 0x09, 0x01, 0x00, 0x02, 0x02, 0x02, 0x00, 0x02, 0x05, 0x05, 0x00, 0x03, 0x07, 0x01, 0x01
        /*0010*/ 	.byte	0x02, 0x03, 0x01, 0x00, 0x02, 0x06, 0x01, 0x00, 0x04, 0x0b, 0x08, 0x00, 0x09, 0x00, 0x00, 0x00
        /*0020*/ 	.byte	0x00, 0x00, 0x00, 0x00


//--------------------- .nv.info._ZN7cutlass13device_kernelINS_4gemm6kernel13GemmUniversalIN4cute5tupleIJiiiiEEENS1_10collective13CollectiveMmaINS1_35MainloopSm100TmaUmmaWarpSpecializedILi3ELi2ELi4ENS5_IJNS4_1CILi1EEESB_SB_EEEEENS5_IJNSA_ILi64EEENSA_ILi128EEESF_EEENS_12float_e5m2_tENS5_IJlSB_lEEESH_SI_NS4_8TiledMMAINS4_8MMA_AtomIJNS4_10MMA_TraitsINS4_19SM100_MMA_F8F6F4_SSEJSH_SH_fSE_SF_NS4_17integral_constantINS4_4UMMA5MajorELSP_0EEESQ_NSN_INSO_7ScaleInELSR_0EEESS_EEEEEENS4_6LayoutISC_NS5_IJNSA_ILi0EEESW_SW_EEEEENS5_IJNS4_10UnderscoreESZ_SZ_EEEEENS4_13SM90_TMA_LOADENS4_14ComposedLayoutINS4_7SwizzleILi3ELi4ELi3EEENS4_18smem_ptr_flag_bitsILi8EEENSV_INS5_IJNSA_ILi8EEESF_EEENS5_IJSF_SB_EEEEEEEvNS4_8identityES12_S1C_vS1D_EENS_8epilogue10collective18CollectiveEpilogueINS1F_23Sm100TmaWarpSpecializedILi2ELi2ELi32ELb0ELb0EEEJSG_NS5_IJNSV_ISE_SB_EES1K_EEESH_SI_SH_SI_NS1F_6fusion15FusionCallbacksIS1J_NS1M_17LinearCombinationISH_fSH_fLNS_15FloatRoundStyleE2EEESG_S1L_JEEENS4_5SM1004TMEM4LOAD26SM100_TMEM_LOAD_16dp32b32xES12_NS13_INS14_ILi2ELi4ELi3EEES17_NSV_INS5_IJS18_SE_EEENS5_IJSE_SB_EEEEEEENS4_39AutoVectorizingCopyWithAssumedAlignmentILi128EEENS4_14SM90_TMA_STOREES20_S22_S22_EEEvvEEEEvNT_6ParamsE --------------------------
	.section	.nv.info._ZN7cutlass13device_kernelINS_4gemm6kernel13GemmUniversalIN4cute5tupleIJiiiiEEENS1_10collective13CollectiveMmaINS1_35MainloopSm100TmaUmmaWarpSpecializedILi3ELi2ELi4ENS5_IJNS4_1CILi1EEESB_SB_EEEEENS5_IJNSA_ILi64EEENSA_ILi128EEESF_EEENS_12float_e5m2_tENS5_IJlSB_lEEESH_SI_NS4_8TiledMMAINS4_8MMA_AtomIJNS4_10MMA_TraitsINS4_19SM100_MMA_F8F6F4_SSEJSH_SH_fSE_SF_NS4_17integral_constantINS4_4UMMA5MajorELSP_0EEESQ_NSN_INSO_7ScaleInELSR_0EEESS_EEEEEENS4_6LayoutISC_NS5_IJNSA_ILi0EEESW_SW_EEEEENS5_IJNS4_10UnderscoreESZ_SZ_EEEEENS4_13SM90_TMA_LOADENS4_14ComposedLayoutINS4_7SwizzleILi3ELi4ELi3EEENS4_18smem_ptr_flag_bitsILi8EEENSV_INS5_IJNSA_ILi8EEESF_EEENS5_IJSF_SB_EEEEEEEvNS4_8identityES12_S1C_vS1D_EENS_8epilogue10collective18CollectiveEpilogueINS1F_23Sm100TmaWarpSpecializedILi2ELi2ELi32ELb0ELb0EEEJSG_NS5_IJNSV_ISE_SB_EES1K_EEESH_SI_SH_SI_NS1F_6fusion15FusionCallbacksIS1J_NS1M_17LinearCombinationISH_fSH_fLNS_15FloatRoundStyleE2EEESG_S1L_JEEENS4_5SM1004TMEM4LOAD26SM100_TMEM_LOAD_16dp32b32xES12_NS13_INS14_ILi2ELi4ELi3EEES17_NSV_INS5_IJS18_SE_EEENS5_IJSE_SB_EEEEEEENS4_39AutoVectorizingCopyWithAssumedAlignmentILi128EEENS4_14SM90_TMA_STOREES20_S22_S22_EEEvvEEEEvNT_6ParamsE,"",@"SHT_CUDA_INFO"
	.sectionflags	@""
	.align	4


	//----- nvinfo : EIATTR_CUDA_API_VERSION
	.align		4
        /*0000*/ 	.byte	0x04, 0x37
        /*0002*/ 	.short	(.L_31 - .L_30)
.L_30:
        /*0004*/ 	.word	0x00000082


	//----- nvinfo : EIATTR_KPARAM_INFO
	.align		4
.L_31:
        /*0008*/ 	.byte	0x04, 0x17
        /*000a*/ 	.short	(.L_33 - .L_32)
.L_32:
        /*000c*/ 	.word	0x00000000
        /*0010*/ 	.short	0x0000
        /*0012*/ 	.short	0x0000
        /*0014*/ 	.byte	0x00, 0xf0, 0x01, 0x20


	//----- nvinfo : EIATTR_AT_ENTRY_FRAGMENTS
	.align		4
.L_33:
        /*0018*/ 	.byte	0x04, 0x4f
        /*001a*/ 	.short	(.L_35 - .L_34)


	//   ....[0]....
.L_34:
        /*001c*/ 	.word	0x00000006


	//----- nvinfo : EIATTR_RESERVED_SMEM_USED
	.align		4
.L_35:
        /*0020*/ 	.byte	0x01, 0x41
	.zero		2


	//----- nvinfo : EIATTR_SPARSE_MMA_MASK
	.align		4
        /*0024*/ 	.byte	0x03, 0x50
        /*0026*/ 	.short	0x0000


	//----- nvinfo : EIATTR_TCGEN05_1CTA_USED
	.align		4
        /*0028*/ 	.byte	0x01, 0x51
	.zero		2


	//----- nvinfo : EIATTR_MAXREG_COUNT
	.align		4
        /*002c*/ 	.byte	0x03, 0x1b
        /*002e*/ 	.short	0x00ff


	//----- nvinfo : EIATTR_NUM_BARRIERS
	.align		4
        /*0030*/ 	.byte	0x02, 0x4c
        /*0032*/ 	.byte	0x07
	.zero		1


	//----- nvinfo : EIATTR_EXTERNS
	.align		4
        /*0034*/ 	.byte	0x04, 0x0f
        /*0036*/ 	.short	(.L_37 - .L_36)


	//   ....[0]....
	.align		4
.L_36:
        /*0038*/ 	.word	index@(__assertfail)


	//----- nvinfo : EIATTR_MERCURY_ISA_VERSION
	.align		4
.L_37:
        /*003c*/ 	.byte	0x03, 0x5f
        /*003e*/ 	.short	0x0101


	//----- nvinfo : EIATTR_INT_WARP_WIDE_INSTR_OFFSETS
	.align		4
        /*0040*/ 	.byte	0x04, 0x31
        /*0042*/ 	.short	(.L_39 - .L_38)


	//   ....[0]....
.L_38:
        /*0044*/ 	.word	0x00001d90


	//   ....[1]....
        /*0048*/ 	.word	0x000037b0


	//   ....[2]....
        /*004c*/ 	.word	0x000037d0


	//   ....[3]....
        /*0050*/ 	.word	0x00003800


	//   ....[4]....
        /*0054*/ 	.word	0x00004130


	//   ....[5]....
        /*0058*/ 	.word	0x000041a0


	//   ....[6]....
        /*005c*/ 	.word	0x00004380


	//   ....[7]....
        /*0060*/ 	.word	0x000044e0


	//----- nvinfo : EIATTR_COOP_GROUP_MASK_REGIDS
	.align		4
.L_39:
        /*0064*/ 	.byte	0x04, 0x29
        /*0066*/ 	.short	(.L_41 - .L_40)


	//   ....[0]....
.L_40:
        /*0068*/ 	.word	0xffffffff


	//   ....[1]....
        /*006c*/ 	.word	0xffffffff


	//   ....[2]....
        /*0070*/ 	.word	0xffffffff


	//   ....[3]....
        /*0074*/ 	.word	0xffffffff


	//   ....[4]....
        /*0078*/ 	.word	0xffffffff


	//   ....[5]....
        /*007c*/ 	.word	0xffffffff


	//   ....[6]....
        /*0080*/ 	.word	0xffffffff


	//   ....[7]....
        /*0084*/ 	.word	0xffffffff


	//   ....[8]....
        /*0088*/ 	.word	0xffffffff


	//   ....[9]....
        /*008c*/ 	.word	0xffffffff


	//   ....[10]....
        /*0090*/ 	.word	0xffffffff


	//   ....[11]....
        /*0094*/ 	.word	0xffffffff


	//   ....[12]....
        /*0098*/ 	.word	0xffffffff


	//----- nvinfo : EIATTR_COOP_GROUP_INSTR_OFFSETS
	.align		4
.L_41:
        /*009c*/ 	.byte	0x04, 0x28
        /*009e*/ 	.short	(.L_43 - .L_42)


	//   ....[0]....
.L_42:
        /*00a0*/ 	.word	0x00000090


	//   ....[1]....
        /*00a4*/ 	.word	0x000004d0


	//   ....[2]....
        /*00a8*/ 	.word	0x00000620


	//   ....[3]....
        /*00ac*/ 	.word	0x00000780


	//   ....[4]....
        /*00b0*/ 	.word	0x00000880


	//   ....[5]....
        /*00b4*/ 	.word	0x000009f0


	//   ....[6]....
        /*00b8*/ 	.word	0x00000b90


	//   ....[7]....
        /*00bc*/ 	.word	0x00001c70


	//   ....[8]....
        /*00c0*/ 	.word	0x000029c0


	//   ....[9]....
        /*00c4*/ 	.word	0x00002bd0


	//   ....[10]....
        /*00c8*/ 	.word	0x00002c00


	//   ....[11]....
        /*00cc*/ 	.word	0x00003690


	//   ....[12]....
        /*00d0*/ 	.word	0x000038c0


	//----- nvinfo : EIATTR_VRC_CTA_INIT_COUNT
	.align		4
.L_43:
        /*00d4*/ 	.byte	0x02, 0x4a
        /*00d6*/ 	.byte	0x80
	.zero		1


	//----- nvinfo : EIATTR_SYSCALL_OFFSETS
	.align		4
        /*00d8*/ 	.byte	0x04, 0x46
        /*00da*/ 	.short	(.L_45 - .L_44)


	//   ....[0]....
.L_44:
        /*00dc*/ 	.word	0x00004f20


	//   ....[1]....
        /*00e0*/ 	.word	0x00005060


	//   ....[2]....
        /*00e4*/ 	.word	0x00005860


	//   ....[3]....
        /*00e8*/ 	.word	0x000065f0


	//----- nvinfo : EIATTR_MBARRIER_INSTR_OFFSETS
	.align		4
.L_45:
        /*00ec*/ 	.byte	0x04, 0x39
        /*00ee*/ 	.short	(.L_47 - .L_46)


	//   ....[0]....
.L_46:
        /*00f0*/ 	.word	0x000005b0
        /*00f4*/ 	.word	0x000000ff
        /*00f8*/ 	.word	0x00000000
        /*00fc*/ 	.short	0x0100
        /*00fe*/ 	.byte	0x05
	.zero		1


	//   ....[1]....
        /*0100*/ 	.word	0x000005c0
        /*0104*/ 	.word	0x000000ff
        /*0108*/ 	.word	0x00000018
        /*010c*/ 	.short	0x0100
        /*010e*/ 	.byte	0x05
	.zero		1


	//   ....[2]....
        /*0110*/ 	.word	0x000005d0
        /*0114*/ 	.word	0x000000ff
        /*0118*/ 	.word	0x00000008
        /*011c*/ 	.short	0x0100
        /*011e*/ 	.byte	0x05
	.zero		1


	//   ....[3]....
        /*0120*/ 	.word	0x000005e0
        /*0124*/ 	.word	0x000000ff
        /*0128*/ 	.word	0x00000020
        /*012c*/ 	.short	0x0100
        /*012e*/ 	.byte	0x05
	.zero		1


	//   ....[4]....
        /*0130*/ 	.word	0x000005f0
        /*0134*/ 	.word	0x000000ff
        /*0138*/ 	.word	0x00000010
        /*013c*/ 	.short	0x0100
        /*013e*/ 	.byte	0x05
	.zero		1


	//   ....[5]....
        /*0140*/ 	.word	0x00000600
        /*0144*/ 	.word	0x000000ff
        /*0148*/ 	.word	0x00000028
        /*014c*/ 	.short	0x0100
        /*014e*/ 	.byte	0x05
	.zero		1


	//   ....[6]....
        /*0150*/ 	.word	0x00000730
        /*0154*/ 	.word	0x000000ff
        /*0158*/ 	.word	0x00000030
        /*015c*/ 	.short	0x0100
        /*015e*/ 	.byte	0x07
	.zero		1


	//   ....[7]....
        /*0160*/ 	.word	0x00000740
        /*0164*/ 	.word	0x000000ff
        /*0168*/ 	.word	0x00000040
        /*016c*/ 	.short	0x0100
        /*016e*/ 	.byte	0x07
	.zero		1


	//   ....[8]....
        /*0170*/ 	.word	0x00000750
        /*0174*/ 	.word	0x000000ff
        /*0178*/ 	.word	0x00000038
        /*017c*/ 	.short	0x0100
        /*017e*/ 	.byte	0x07
	.zero		1


	//   ....[9]....
        /*0180*/ 	.word	0x00000760
        /*0184*/ 	.word	0x000000ff
        /*0188*/ 	.word	0x00000048
        /*018c*/ 	.short	0x0100
        /*018e*/ 	.byte	0x07
	.zero		1


	//   ....[10]....
        /*0190*/ 	.word	0x00000850
        /*0194*/ 	.word	0x000000ff
        /*0198*/ 	.word	0x00000050
        /*019c*/ 	.short	0x0100
        /*019e*/ 	.byte	0x05
	.zero		1


	//   ....[11]....
        /*01a0*/ 	.word	0x00000860
        /*01a4*/ 	.word	0x000000ff
        /*01a8*/ 	.word	0x00000058
        /*01ac*/ 	.short	0x0100
        /*01ae*/ 	.byte	0x05
	.zero		1


	//   ....[12]....
        /*01b0*/ 	.word	0x000009a0
        /*01b4*/ 	.word	0x000000ff
        /*01b8*/ 	.word	0x00000060
        /*01bc*/ 	.short	0x0100
        /*01be*/ 	.byte	0x05
	.zero		1


	//   ....[13]....
        /*01c0*/ 	.word	0x000009b0
        /*01c4*/ 	.word	0x000000ff
        /*01c8*/ 	.word	0x00000070
        /*01cc*/ 	.short	0x0100
        /*01ce*/ 	.byte	0x05
	.zero		1


	//   ....[14]....
        /*01d0*/ 	.word	0x000009c0
        /*01d4*/ 	.word	0x000000ff
        /*01d8*/ 	.word	0x00000068
        /*01dc*/ 	.short	0x0100
        /*01de*/ 	.byte	0x05
	.zero		1


	//   ....[15]....
        /*01e0*/ 	.word	0x000009d0
        /*01e4*/ 	.word	0x000000ff
        /*01e8*/ 	.word	0x00000078
        /*01ec*/ 	.short	0x0100
        /*01ee*/ 	.byte	0x05
	.zero		1


	//   ....[16]....
        /*01f0*/ 	.word	0x00000b00
        /*01f4*/ 	.word	0x000000ff
        /*01f8*/ 	.word	0x00000080
        /*01fc*/ 	.short	0x0100
        /*01fe*/ 	.byte	0x07
	.zero		1


	//   ....[17]....
        /*0200*/ 	.word	0x00000b10
        /*0204*/ 	.word	0x000000ff
        /*0208*/ 	.word	0x000000a0
        /*020c*/ 	.short	0x0100
        /*020e*/ 	.byte	0x07
	.zero		1


	//   ....[18]....
        /*0210*/ 	.word	0x00000b20
        /*0214*/ 	.word	0x000000ff
        /*0218*/ 	.word	0x00000088
        /*021c*/ 	.short	0x0100
        /*021e*/ 	.byte	0x07
	.zero		1


	//   ....[19]....
        /*0220*/ 	.word	0x00000b30
        /*0224*/ 	.word	0x000000ff
        /*0228*/ 	.word	0x000000a8
        /*022c*/ 	.short	0x0100
        /*022e*/ 	.byte	0x07
	.zero		1


	//   ....[20]....
        /*0230*/ 	.word	0x00000b40
        /*0234*/ 	.word	0x000000ff
        /*0238*/ 	.word	0x00000090
        /*023c*/ 	.short	0x0100
        /*023e*/ 	.byte	0x07
	.zero		1


	//   ....[21]....
        /*0240*/ 	.word	0x00000b50
        /*0244*/ 	.word	0x000000ff
        /*0248*/ 	.word	0x000000b0
        /*024c*/ 	.short	0x0100
        /*024e*/ 	.byte	0x07
	.zero		1


	//   ....[22]....
        /*0250*/ 	.word	0x00000b60
        /*0254*/ 	.word	0x000000ff
        /*0258*/ 	.word	0x00000098
        /*025c*/ 	.short	0x0100
        /*025e*/ 	.byte	0x07
	.zero		1


	//   ....[23]....
        /*0260*/ 	.word	0x00000b70
        /*0264*/ 	.word	0x000000ff
        /*0268*/ 	.word	0x000000b8
        /*026c*/ 	.short	0x0100
        /*026e*/ 	.byte	0x07
	.zero		1


	//   ....[24]....
        /*0270*/ 	.word	0x00000c60
        /*0274*/ 	.word	0x000000ff
        /*0278*/ 	.word	0x000000c0
        /*027c*/ 	.short	0x0100
        /*027e*/ 	.byte	0x05
	.zero		1


	//   ....[25]....
        /*0280*/ 	.word	0x00000c70
        /*0284*/ 	.word	0x000000ff
        /*0288*/ 	.word	0x000000d0
        /*028c*/ 	.short	0x0100
        /*028e*/ 	.byte	0x05
	.zero		1


	//   ....[26]....
        /*0290*/ 	.word	0x00000c80
        /*0294*/ 	.word	0x000000ff
        /*0298*/ 	.word	0x000000c8
        /*029c*/ 	.short	0x0100
        /*029e*/ 	.byte	0x05
	.zero		1


	//   ....[27]....
        /*02a0*/ 	.word	0x00000c90
        /*02a4*/ 	.word	0x000000ff
        /*02a8*/ 	.word	0x000000d8
        /*02ac*/ 	.short	0x0100
        /*02ae*/ 	.byte	0x05
	.zero		1


	//   ....[28]....
        /*02b0*/ 	.word	0x00001570
        /*02b4*/ 	.word	0x00000003
        /*02b8*/ 	.word	0x000000d0
        /*02bc*/ 	.short	0x010a
        /*02be*/ 	.byte	0xff
	.zero		1


	//   ....[29]....
        /*02c0*/ 	.word	0x000015a0
        /*02c4*/ 	.word	0x00000003
        /*02c8*/ 	.word	0x000000c0
        /*02cc*/ 	.short	0x0101
        /*02ce*/ 	.byte	0xff
	.zero		1


	//   ....[30]....
        /*02d0*/ 	.word	0x00001670
        /*02d4*/ 	.word	0x000000ff
        /*02d8*/ 	.word	0x00000018
        /*02dc*/ 	.short	0x010a
        /*02de*/ 	.byte	0x08
	.zero		1


	//   ....[31]....
        /*02e0*/ 	.word	0x00001710
        /*02e4*/ 	.word	0x000000ff
        /*02e8*/ 	.word	0x00000018
        /*02ec*/ 	.short	0x010a
        /*02ee*/ 	.byte	0x21
	.zero		1


	//   ....[32]....
        /*02f0*/ 	.word	0x00001860
        /*02f4*/ 	.word	0x000000ff
        /*02f8*/ 	.word	0x00000018
        /*02fc*/ 	.short	0x010a
        /*02fe*/ 	.byte	0x08
	.zero		1


	//   ....[33]....
        /*0300*/ 	.word	0x00001970
        /*0304*/ 	.word	0x000000ff
        /*0308*/ 	.word	0x00000058
        /*030c*/ 	.short	0x0101
        /*030e*/ 	.byte	0x04
	.zero		1


	//   ....[34]....
        /*0310*/ 	.word	0x00001990
        /*0314*/ 	.word	0x000000ff
        /*0318*/ 	.word	0x00000018
        /*031c*/ 	.short	0x010a
        /*031e*/ 	.byte	0x08
	.zero		1


	//   ....[35]....
        /*0320*/ 	.word	0x00001a10
        /*0324*/ 	.word	0x000000ff
        /*0328*/ 	.word	0x00000018
        /*032c*/ 	.short	0x010a
        /*032e*/ 	.byte	0x11
	.zero		1


	//   ....[36]....
        /*0330*/ 	.word	0x00001b60
        /*0334*/ 	.word	0x000000ff
        /*0338*/ 	.word	0x00000018
        /*033c*/ 	.short	0x010a
        /*033e*/ 	.byte	0x08
	.zero		1


	//   ....[37]....
        /*0340*/ 	.word	0x00001ca0
        /*0344*/ 	.word	0x00000002
        /*0348*/ 	.word	0x00000060
        /*034c*/ 	.short	0x010a
        /*034e*/ 	.byte	0xff
	.zero		1


	//   ....[38]....
        /*0350*/ 	.word	0x00001d60
        /*0354*/ 	.word	0x00000002
        /*0358*/ 	.word	0x00000000
        /*035c*/ 	.short	0x0101
        /*035e*/ 	.byte	0xff
	.zero		1


	//   ....[39]....
        /*0360*/ 	.word	0x000022c0
        /*0364*/ 	.word	0x000000ff
        /*0368*/ 	.word	0x00000000
        /*036c*/ 	.short	0x010a
        /*036e*/ 	.byte	0x05
	.zero		1


	//   ....[40]....
        /*0370*/ 	.word	0x00002350
        /*0374*/ 	.word	0x000000ff
        /*0378*/ 	.word	0x00000000
        /*037c*/ 	.short	0x010a
        /*037e*/ 	.byte	0x05
	.zero		1


	//   ....[41]....
        /*0380*/ 	.word	0x000023f0
        /*0384*/ 	.word	0x00000000
        /*0388*/ 	.word	0x00000000
        /*038c*/ 	.short	0x010a
        /*038e*/ 	.byte	0xff
	.zero		1


	//   ....[42]....
        /*0390*/ 	.word	0x00002510
        /*0394*/ 	.word	0x00000000
        /*0398*/ 	.word	0x000000c0
        /*039c*/ 	.short	0x010a
        /*039e*/ 	.byte	0xff
	.zero		1


	//   ....[43]....
        /*03a0*/ 	.word	0x00002570
        /*03a4*/ 	.word	0x00000004
        /*03a8*/ 	.word	0x00000000
        /*03ac*/ 	.short	0x0101
        /*03ae*/ 	.byte	0xff
	.zero		1


	//   ....[44]....
        /*03b0*/ 	.word	0x00002590
        /*03b4*/ 	.word	0x000000ff
        /*03b8*/ 	.word	0x00000070
        /*03bc*/ 	.short	0x010a
        /*03be*/ 	.byte	0x05
	.zero		1


	//   ....[45]....
        /*03c0*/ 	.word	0x000026b0
        /*03c4*/ 	.word	0x00000000
        /*03c8*/ 	.word	0x00000060
        /*03cc*/ 	.short	0x010a
        /*03ce*/ 	.byte	0xff
	.zero		1


	//   ....[46]....
        /*03d0*/ 	.word	0x000027c0
        /*03d4*/ 	.word	0x00000000
        /*03d8*/ 	.word	0x00000000
        /*03dc*/ 	.short	0x0101
        /*03de*/ 	.byte	0xff
	.zero		1


	//   ....[47]....
        /*03e0*/ 	.word	0x00002850
        /*03e4*/ 	.word	0x000000ff
        /*03e8*/ 	.word	0x00000070
        /*03ec*/ 	.short	0x0106
        /*03ee*/ 	.byte	0x05
	.zero		1


	//   ....[48]....
        /*03f0*/ 	.word	0x00002870
        /*03f4*/ 	.word	0x000000ff
        /*03f8*/ 	.word	0x00000070
        /*03fc*/ 	.short	0x010a
        /*03fe*/ 	.byte	0x05
	.zero		1


	//   ....[49]....
        /*0400*/ 	.word	0x00002900
        /*0404*/ 	.word	0x000000ff
        /*0408*/ 	.word	0x00000070
        /*040c*/ 	.short	0x0106
        /*040e*/ 	.byte	0x04
	.zero		1


	//   ....[50]....
        /*0410*/ 	.word	0x00002940
        /*0414*/ 	.word	0x00000000
        /*0418*/ 	.word	0x00000070
        /*041c*/ 	.short	0x010a
        /*041e*/ 	.byte	0xff
	.zero		1


	//   ....[51]....
        /*0420*/ 	.word	0x00002e80
        /*0424*/ 	.word	0x00000000
        /*0428*/ 	.word	0x00000060
        /*042c*/ 	.short	0x010a
        /*042e*/ 	.byte	0xff
	.zero		1


	//   ....[52]....
        /*0430*/ 	.word	0x00002f80
        /*0434*/ 	.word	0x00000003
        /*0438*/ 	.word	0x00000000
        /*043c*/ 	.short	0x0101
        /*043e*/ 	.byte	0xff
	.zero		1


	//   ....[53]....
        /*0440*/ 	.word	0x00002f90
        /*0444*/ 	.word	0x000000ff
        /*0448*/ 	.word	0x00000000
        /*044c*/ 	.short	0x010a
        /*044e*/ 	.byte	0x06
	.zero		1


	//   ....[54]....
        /*0450*/ 	.word	0x00003010
        /*0454*/ 	.word	0x000000ff
        /*0458*/ 	.word	0x000000a0
        /*045c*/ 	.short	0x010a
        /*045e*/ 	.byte	0x07
	.zero		1


	//   ....[55]....
        /*0460*/ 	.word	0x000030f0
        /*0464*/ 	.word	0x000000ff
        /*0468*/ 	.word	0x00000000
        /*046c*/ 	.short	0x010a
        /*046e*/ 	.byte	0x06
	.zero		1


	//   ....[56]....
        /*0470*/ 	.word	0x00003220
        /*0474*/ 	.word	0x000000ff
        /*0478*/ 	.word	0x00000000
        /*047c*/ 	.short	0x010a
        /*047e*/ 	.byte	0x1a
	.zero		1


	//   ....[57]....
        /*0480*/ 	.word	0x000034c0
        /*0484*/ 	.word	0x000000ff
        /*0488*/ 	.word	0x00000000
        /*048c*/ 	.short	0x010a
        /*048e*/ 	.byte	0x06
	.zero		1


	//   ....[58]....
        /*0490*/ 	.word	0x00003550
        /*0494*/ 	.word	0x000000ff
        /*0498*/ 	.word	0x00000000
        /*049c*/ 	.short	0x010a
        /*049e*/ 	.byte	0x06
	.zero		1


	//   ....[59]....
        /*04a0*/ 	.word	0x000035e0
        /*04a4*/ 	.word	0x000000ff
        /*04a8*/ 	.word	0x00000000
        /*04ac*/ 	.short	0x010a
        /*04ae*/ 	.byte	0x06
	.zero		1


	//   ....[60]....
        /*04b0*/ 	.word	0x00003670
        /*04b4*/ 	.word	0x000000ff
        /*04b8*/ 	.word	0x00000000
        /*04bc*/ 	.short	0x010a
        /*04be*/ 	.byte	0x07
	.zero		1


	//   ....[61]....
        /*04c0*/ 	.word	0x00003ad0
        /*04c4*/ 	.word	0x00000000
        /*04c8*/ 	.word	0x00000060
        /*04cc*/ 	.short	0x010a
        /*04ce*/ 	.byte	0xff
	.zero		1


	//   ....[62]....
        /*04d0*/ 	.word	0x00003b90
        /*04d4*/ 	.word	0x00000000
        /*04d8*/ 	.word	0x00000000
        /*04dc*/ 	.short	0x0101
        /*04de*/ 	.byte	0xff
	.zero		1


	//   ....[63]....
        /*04e0*/ 	.word	0x00003eb0
        /*04e4*/ 	.word	0x000000ff
        /*04e8*/ 	.word	0x00000058
        /*04ec*/ 	.short	0x010a
        /*04ee*/ 	.byte	0x07
	.zero		1


	//   ....[64]....
        /*04f0*/ 	.word	0x000040a0
        /*04f4*/ 	.word	0x000000ff
        /*04f8*/ 	.word	0x00000040
        /*04fc*/ 	.short	0x010a
        /*04fe*/ 	.byte	0x07
	.zero		1


	//   ....[65]....
        /*0500*/ 	.word	0x00004270
        /*0504*/ 	.word	0x000000ff
        /*0508*/ 	.word	0x00000030
        /*050c*/ 	.short	0x010b
        /*050e*/ 	.byte	0x07
	.zero		1


	//   ....[66]....
        /*0510*/ 	.word	0x000042e0
        /*0514*/ 	.word	0x000000ff
        /*0518*/ 	.word	0x00000000
        /*051c*/ 	.short	0x0101
        /*051e*/ 	.byte	0x08
	.zero		1


	//   ....[67]....
        /*0520*/ 	.word	0x00004310
        /*0524*/ 	.word	0x000000ff
        /*0528*/ 	.word	0x00000048
        /*052c*/ 	.short	0x010a
        /*052e*/ 	.byte	0x07
	.zero		1


	//   ....[68]....
        /*0530*/ 	.word	0x00004520
        /*0534*/ 	.word	0x000000ff
        /*0538*/ 	.word	0x00000038
        /*053c*/ 	.short	0x010b
        /*053e*/ 	.byte	0x07
	.zero		1


	//   ....[69]....
        /*0540*/ 	.word	0x00004540
        /*0544*/ 	.word	0x000000ff
        /*0548*/ 	.word	0x00000000
        /*054c*/ 	.short	0x0101
        /*054e*/ 	.byte	0x0d
	.zero		1


	//   ....[70]....
        /*0550*/ 	.word	0x00004570
        /*0554*/ 	.word	0x000000ff
        /*0558*/ 	.word	0x00000040
        /*055c*/ 	.short	0x010a
        /*055e*/ 	.byte	0x07
	.zero		1


	//   ....[71]....
        /*0560*/ 	.word	0x000045b0
        /*0564*/ 	.word	0x00000000
        /*0568*/ 	.word	0x00000048
        /*056c*/ 	.short	0x010a
        /*056e*/ 	.byte	0xff
	.zero		1


	//   ....[72]....
        /*0570*/ 	.word	0x000048f0
        /*0574*/ 	.word	0x00000000
        /*0578*/ 	.word	0x00000060
        /*057c*/ 	.short	0x010a
        /*057e*/ 	.byte	0xff
	.zero		1


	//   ....[73]....
        /*0580*/ 	.word	0x00004a00
        /*0584*/ 	.word	0x00000000
        /*0588*/ 	.word	0x00000000
        /*058c*/ 	.short	0x0101
        /*058e*/ 	.byte	0xff
	.zero		1


	//   ....[74]....
        /*0590*/ 	.word	0x00005450
        /*0594*/ 	.word	0x00000000
        /*0598*/ 	.word	0x00000030
        /*059c*/ 	.short	0x010a
        /*059e*/ 	.byte	0xff
	.zero		1


	//   ....[75]....
        /*05a0*/ 	.word	0x000054c0
        /*05a4*/ 	.word	0x00000071
        /*05a8*/ 	.word	0x00000080
        /*05ac*/ 	.short	0x010a
        /*05ae*/ 	.byte	0xff
	.zero		1


	//   ....[76]....
        /*05b0*/ 	.word	0x000055a0
        /*05b4*/ 	.word	0x00000000
        /*05b8*/ 	.word	0x00000030
        /*05bc*/ 	.short	0x010a
        /*05be*/ 	.byte	0xff
	.zero		1


	//   ....[77]....
        /*05c0*/ 	.word	0x000056e0
        /*05c4*/ 	.word	0x00000000
        /*05c8*/ 	.word	0x00000000
        /*05cc*/ 	.short	0x0101
        /*05ce*/ 	.byte	0xff
	.zero		1


	//   ....[78]....
        /*05d0*/ 	.word	0x00005740
        /*05d4*/ 	.word	0x00000071
        /*05d8*/ 	.word	0x00000080
        /*05dc*/ 	.short	0x010a
        /*05de*/ 	.byte	0xff
	.zero		1


	//   ....[79]....
        /*05e0*/ 	.word	0x00006290
        /*05e4*/ 	.word	0x00000020
        /*05e8*/ 	.word	0x00000030
        /*05ec*/ 	.short	0x010a
        /*05ee*/ 	.byte	0xff
	.zero		1


	//   ....[80]....
        /*05f0*/ 	.word	0x00006350
        /*05f4*/ 	.word	0x00000020
        /*05f8*/ 	.word	0x00000030
        /*05fc*/ 	.short	0x010a
        /*05fe*/ 	.byte	0xff
	.zero		1


	//   ....[81]....
        /*0600*/ 	.word	0x00006470
        /*0604*/ 	.word	0x00000003
        /*0608*/ 	.word	0x00000000
        /*060c*/ 	.short	0x0101
        /*060e*/ 	.byte	0xff
	.zero		1


	//   ....[82]....
        /*0610*/ 	.word	0x000068b0
        /*0614*/ 	.word	0x000000ff
        /*0618*/ 	.word	0x00000000
        /*061c*/ 	.short	0x0101
        /*061e*/ 	.byte	0x05
	.zero		1


	//   ....[83]....
        /*0620*/ 	.word	0x000070f0
        /*0624*/ 	.word	0x00000003
        /*0628*/ 	.word	0x000000d0
        /*062c*/ 	.short	0x010a
        /*062e*/ 	.byte	0xff
	.zero		1


	//   ....[84]....
        /*0630*/ 	.word	0x00007150
        /*0634*/ 	.word	0x00000002
        /*0638*/ 	.word	0x00000018
        /*063c*/ 	.short	0x010a
        /*063e*/ 	.byte	0xff
	.zero		1


	//   ....[85]....
        /*0640*/ 	.word	0x000071b0
        /*0644*/ 	.word	0x00000002
        /*0648*/ 	.word	0x00000018
        /*064c*/ 	.short	0x010a
        /*064e*/ 	.byte	0xff
	.zero		1


	//   ....[86]....
        /*0650*/ 	.word	0x00007200
        /*0654*/ 	.word	0x00000002
        /*0658*/ 	.word	0x00000060
        /*065c*/ 	.short	0x010a
        /*065e*/ 	.byte	0xff
	.zero		1


	//   ....[87]....
        /*0660*/ 	.word	0x00007260
        /*0664*/ 	.word	0x00000000
        /*0668*/ 	.word	0x00000000
        /*066c*/ 	.short	0x010a
        /*066e*/ 	.byte	0xff
	.zero		1


	//   ....[88]....
        /*0670*/ 	.word	0x000072c0
        /*0674*/ 	.word	0x00000000
        /*0678*/ 	.word	0x00000000
        /*067c*/ 	.short	0x010a
        /*067e*/ 	.byte	0xff
	.zero		1


	//   ....[89]....
        /*0680*/ 	.word	0x00007310
        /*0684*/ 	.word	0x00000000
        /*0688*/ 	.word	0x000000c0
        /*068c*/ 	.short	0x010a
        /*068e*/ 	.byte	0xff
	.zero		1


	//   ....[90]....
        /*0690*/ 	.word	0x00007370
        /*0694*/ 	.word	0x00000000
        /*0698*/ 	.word	0x00000070
        /*069c*/ 	.short	0x010a
        /*069e*/ 	.byte	0xff
	.zero		1


	//   ....[91]....
        /*06a0*/ 	.word	0x000073c0
        /*06a4*/ 	.word	0x00000000
        /*06a8*/ 	.word	0x00000060
        /*06ac*/ 	.short	0x010a
        /*06ae*/ 	.byte	0xff
	.zero		1


	//   ....[92]....
        /*06b0*/ 	.word	0x00007420
        /*06b4*/ 	.word	0x00000000
        /*06b8*/ 	.word	0x00000070
        /*06bc*/ 	.short	0x010a
        /*06be*/ 	.byte	0xff
	.zero		1


	//   ....[93]....
        /*06c0*/ 	.word	0x00007470
        /*06c4*/ 	.word	0x00000000
        /*06c8*/ 	.word	0x00000060
        /*06cc*/ 	.short	0x010a
        /*06ce*/ 	.byte	0xff
	.zero		1


	//   ....[94]....
        /*06d0*/ 	.word	0x000074d0
        /*06d4*/ 	.word	0x00000003
        /*06d8*/ 	.word	0x000000a0
        /*06dc*/ 	.short	0x010a
        /*06de*/ 	.byte	0xff
	.zero		1


	//   ....[95]....
        /*06e0*/ 	.word	0x00007530
        /*06e4*/ 	.word	0x00000000
        /*06e8*/ 	.word	0x00000000
        /*06ec*/ 	.short	0x010a
        /*06ee*/ 	.byte	0xff
	.zero		1


	//   ....[96]....
        /*06f0*/ 	.word	0x00007590
        /*06f4*/ 	.word	0x00000000
        /*06f8*/ 	.word	0x00000000
        /*06fc*/ 	.short	0x010a
        /*06fe*/ 	.byte	0xff
	.zero		1


	//   ....[97]....
        /*0700*/ 	.word	0x000075f0
        /*0704*/ 	.word	0x00000000
        /*0708*/ 	.word	0x00000000
        /*070c*/ 	.short	0x010a
        /*070e*/ 	.byte	0xff
	.zero		1


	//   ....[98]....
        /*0710*/ 	.word	0x00007650
        /*0714*/ 	.word	0x00000000
        /*0718*/ 	.word	0x00000000
        /*071c*/ 	.short	0x010a
        /*071e*/ 	.byte	0xff
	.zero		1


	//   ....[99]....
        /*0720*/ 	.word	0x000076b0
        /*0724*/ 	.word	0x00000000
        /*0728*/ 	.word	0x00000000
        /*072c*/ 	.short	0x010a
        /*072e*/ 	.byte	0xff
	.zero		1


	//   ....[100]....
        /*0730*/ 	.word	0x00007700
        /*0734*/ 	.word	0x00000000
        /*0738*/ 	.word	0x00000060
        /*073c*/ 	.short	0x010a
        /*073e*/ 	.byte	0xff
	.zero		1


	//   ....[101]....
        /*0740*/ 	.word	0x00007760
        /*0744*/ 	.word	0x00000000
        /*0748*/ 	.word	0x00000058
        /*074c*/ 	.short	0x010a
        /*074e*/ 	.byte	0xff
	.zero		1


	//   ....[102]....
        /*0750*/ 	.word	0x000077c0
        /*0754*/ 	.word	0x00000003
        /*0758*/ 	.word	0x00000040
        /*075c*/ 	.short	0x010a
        /*075e*/ 	.byte	0xff
	.zero		1


	//   ....[103]....
        /*0760*/ 	.word	0x00007820
        /*0764*/ 	.word	0x00000003
        /*0768*/ 	.word	0x00000048
        /*076c*/ 	.short	0x010a
        /*076e*/ 	.byte	0xff
	.zero		1


	//   ....[104]....
        /*0770*/ 	.word	0x00007880
        /*0774*/ 	.word	0x00000000
        /*0778*/ 	.word	0x00000040
        /*077c*/ 	.short	0x010a
        /*077e*/ 	.byte	0xff
	.zero		1


	//   ....[105]....
        /*0780*/ 	.word	0x000078d0
        /*0784*/ 	.word	0x00000000
        /*0788*/ 	.word	0x00000060
        /*078c*/ 	.short	0x010a
        /*078e*/ 	.byte	0xff
	.zero		1


	//   ....[106]....
        /*0790*/ 	.word	0x00007920
        /*0794*/ 	.word	0x00000000
        /*0798*/ 	.word	0x00000030
        /*079c*/ 	.short	0x010a
        /*079e*/ 	.byte	0xff
	.zero		1


	//   ....[107]....
        /*07a0*/ 	.word	0x00007970
        /*07a4*/ 	.word	0x00000071
        /*07a8*/ 	.word	0x00000080
        /*07ac*/ 	.short	0x010a
        /*07ae*/ 	.byte	0xff
	.zero		1


	//   ....[108]....
        /*07b0*/ 	.word	0x000079c0
        /*07b4*/ 	.word	0x00000020
        /*07b8*/ 	.word	0x00000030
        /*07bc*/ 	.short	0x010a
        /*07be*/ 	.byte	0xff
	.zero		1


	//----- nvinfo : EIATTR_NUM_MBARRIERS
	.align		4
.L_47:
        /*07c0*/ 	.byte	0x03, 0x38
        /*07c2*/ 	.short	0x001c


	//----- nvinfo : EIATTR_EXIT_INSTR_OFFSETS
	.align		4
        /*07c4*/ 	.byte	0x04, 0x1c
        /*07c6*/ 	.short	(.L_49 - .L_48)


	//   ....[0]....
.L_48:
        /*07c8*/ 	.word	0x00002420


	//   ....[1]....
        /*07cc*/ 	.word	0x00002910


	//   ....[2]....
        /*07d0*/ 	.word	0x00002970


	//   ....[3]....
        /*07d4*/ 	.word	0x000038d0


	//   ....[4]....
        /*07d8*/ 	.word	0x000045e0


	//   ....[5]....
        /*07dc*/ 	.word	0x00004620


	//   ....[6]....
        /*07e0*/ 	.word	0x000070e0


	//----- nvinfo : EIATTR_MAX_THREADS
	.align		4
.L_49:
        /*07e4*/ 	.byte	0x04, 0x05
        /*07e6*/ 	.short	(.L_51 - .L_50)
.L_50:
        /*07e8*/ 	.word	0x00000100
        /*07ec*/ 	.word	0x00000001
        /*07f0*/ 	.word	0x00000001


	//----- nvinfo : EIATTR_CRS_STACK_SIZE
	.align		4
.L_51:
        /*07f4*/ 	.byte	0x04, 0x1e
        /*07f6*/ 	.short	(.L_53 - .L_52)
.L_52:
        /*07f8*/ 	.word	0x00000000


	//----- nvinfo : EIATTR_CBANK_PARAM_SIZE
	.align		4
.L_53:
        /*07fc*/ 	.byte	0x03, 0x19
        /*07fe*/ 	.short	0x0800


	//----- nvinfo : EIATTR_PARAM_CBANK
	.align		4
        /*0800*/ 	.byte	0x04, 0x0a
        /*0802*/ 	.short	(.L_55 - .L_54)
	.align		4
.L_54:
        /*0804*/ 	.word	index@(.nv.constant0._ZN7cutlass13device_kernelINS_4gemm6kernel13GemmUniversalIN4cute5tupleIJiiiiEEENS1_10collective13CollectiveMmaINS1_35MainloopSm100TmaUmmaWarpSpecializedILi3ELi2ELi4ENS5_IJNS4_1CILi1EEESB_SB_EEEEENS5_IJNSA_ILi64EEENSA_ILi128EEESF_EEENS_12float_e5m2_tENS5_IJlSB_lEEESH_SI_NS4_8TiledMMAINS4_8MMA_AtomIJNS4_10MMA_TraitsINS4_19SM100_MMA_F8F6F4_SSEJSH_SH_fSE_SF_NS4_17integral_constantINS4_4UMMA5MajorELSP_0EEESQ_NSN_INSO_7ScaleInELSR_0EEESS_EEEEEENS4_6LayoutISC_NS5_IJNSA_ILi0EEESW_SW_EEEEENS5_IJNS4_10UnderscoreESZ_SZ_EEEEENS4_13SM90_TMA_LOADENS4_14ComposedLayoutINS4_7SwizzleILi3ELi4ELi3EEENS4_18smem_ptr_flag_bitsILi8EEENSV_INS5_IJNSA_ILi8EEESF_EEENS5_IJSF_SB_EEEEEEEvNS4_8identityES12_S1C_vS1D_EENS_8epilogue10collective18CollectiveEpilogueINS1F_23Sm100TmaWarpSpecializedILi2ELi2ELi32ELb0ELb0EEEJSG_NS5_IJNSV_ISE_SB_EES1K_EEESH_SI_SH_SI_NS1F_6fusion15FusionCallbacksIS1J_NS1M_17LinearCombinationISH_fSH_fLNS_15FloatRoundStyleE2EEESG_S1L_JEEENS4_5SM1004TMEM4LOAD26SM100_TMEM_LOAD_16dp32b32xES12_NS13_INS14_ILi2ELi4ELi3EEES17_NSV_INS5_IJS18_SE_EEENS5_IJSE_SB_EEEEEEENS4_39AutoVectorizingCopyWithAssumedAlignmentILi128EEENS4_14SM90_TMA_STOREES20_S22_S22_EEEvvEEEEvNT_6ParamsE)
        /*0808*/ 	.short	0x0380
        /*080a*/ 	.short	0x0800


	//----- nvinfo : EIATTR_SW_WAR
	.align		4
.L_55:
        /*080c*/ 	.byte	0x04, 0x36
        /*080e*/ 	.short	(.L_57 - .L_56)
.L_56:
        /*0810*/ 	.word	0x00000008
.L_57:


//--------------------- .nv.callgraph             --------------------------
	.section	.nv.callgraph,"",@"SHT_CUDA_CALLGRAPH"
	.align	4
	.sectionentsize	8
	.align		4
        /*0000*/ 	.word	0x00000000
	.align		4
        /*0004*/ 	.word	0xffffffff
	.align		4
        /*0008*/ 	.word	index@(_ZN7cutlass13device_kernelINS_4gemm6kernel13GemmUniversalIN4cute5tupleIJiiiiEEENS1_10collective13CollectiveMmaINS1_35MainloopSm100TmaUmmaWarpSpecializedILi3ELi2ELi4ENS5_IJNS4_1CILi1EEESB_SB_EEEEENS5_IJNSA_ILi64EEENSA_ILi128EEESF_EEENS_12float_e5m2_tENS5_IJlSB_lEEESH_SI_NS4_8TiledMMAINS4_8MMA_AtomIJNS4_10MMA_TraitsINS4_19SM100_MMA_F8F6F4_SSEJSH_SH_fSE_SF_NS4_17integral_constantINS4_4UMMA5MajorELSP_0EEESQ_NSN_INSO_7ScaleInELSR_0EEESS_EEEEEENS4_6LayoutISC_NS5_IJNSA_ILi0EEESW_SW_EEEEENS5_IJNS4_10UnderscoreESZ_SZ_EEEEENS4_13SM90_TMA_LOADENS4_14ComposedLayoutINS4_7SwizzleILi3ELi4ELi3EEENS4_18smem_ptr_flag_bitsILi8EEENSV_INS5_IJNSA_ILi8EEESF_EEENS5_IJSF_SB_EEEEEEEvNS4_8identityES12_S1C_vS1D_EENS_8epilogue10collective18CollectiveEpilogueINS1F_23Sm100TmaWarpSpecializedILi2ELi2ELi32ELb0ELb0EEEJSG_NS5_IJNSV_ISE_SB_EES1K_EEESH_SI_SH_SI_NS1F_6fusion15FusionCallbacksIS1J_NS1M_17LinearCombinationISH_fSH_fLNS_15FloatRoundStyleE2EEESG_S1L_JEEENS4_5SM1004TMEM4LOAD26SM100_TMEM_LOAD_16dp32b32xES12_NS13_INS14_ILi2ELi4ELi3EEES17_NSV_INS5_IJS18_SE_EEENS5_IJSE_SB_EEEEEEENS4_39AutoVectorizingCopyWithAssumedAlignmentILi128EEENS4_14SM90_TMA_STOREES20_S22_S22_EEEvvEEEEvNT_6ParamsE)
	.align		4
        /*000c*/ 	.word	index@(__assertfail)
	.align		4
        /*0010*/ 	.word	0x00000000
	.align		4
        /*0014*/ 	.word	0xfffffffe
	.align		4
        /*0018*/ 	.word	0x00000000
	.align		4
        /*001c*/ 	.word	0xfffffffd
	.align		4
        /*0020*/ 	.word	0x00000000
	.align		4
        /*0024*/ 	.word	0xfffffffc


//--------------------- .nv.constant4             --------------------------
	.section	.nv.constant4,"a",@progbits
	.align	8
	.align		8
.nv.constant4:
        /*0000*/ 	.dword	__assertfail
	.align		8
        /*0008*/ 	.dword	__unnamed_1
	.align		8
        /*0010*/ 	.dword	__unnamed_2
	.align		8
        /*0018*/ 	.dword	_ZN40_INTERNAL_4bb9b928_4_k_cu_7cbae25a_281444cuda3std3__45__cpo5beginE
	.align		8
        /*0020*/ 	.dword	_ZN40_INTERNAL_4bb9b928_4_k_cu_7cbae25a_281444cuda3std3__45__cpo3endE
	.align		8
        /*0028*/ 	.dword	_ZN40_INTERNAL_4bb9b928_4_k_cu_7cbae25a_281444cuda3std3__45__cpo6cbeginE
	.align		8
        /*0030*/ 	.dword	_ZN40_INTERNAL_4bb9b928_4_k_cu_7cbae25a_281444cuda3std3__45__cpo4cendE
	.align		8
        /*0038*/ 	.dword	_ZN40_INTERNAL_4bb9b928_4_k_cu_7cbae25a_281444cuda3std3__442_GLOBAL__N__4bb9b928_4_k_cu_7cbae25a_281446ignoreE
	.align		8
        /*0040*/ 	.dword	_ZN40_INTERNAL_4bb9b928_4_k_cu_7cbae25a_281444cuda3std3__419piecewise_constructE
	.align		8
        /*0048*/ 	.dword	_ZN40_INTERNAL_4bb9b928_4_k_cu_7cbae25a_281444cuda3std3__48in_placeE
	.align		8
        /*0050*/ 	.dword	_ZN40_INTERNAL_4bb9b928_4_k_cu_7cbae25a_281444cuda3std6ranges3__45__cpo4swapE
	.align		8
        /*0058*/ 	.dword	_ZN40_INTERNAL_4bb9b928_4_k_cu_7cbae25a_281444cuda3std6ranges3__45__cpo9iter_moveE
	.align		8
        /*0060*/ 	.dword	_ZN40_INTERNAL_4bb9b928_4_k_cu_7cbae25a_281444cute7productE
	.align		8
        /*0068*/ 	.dword	_ZN40_INTERNAL_4bb9b928_4_k_cu_7cbae25a_281444cute1_E
	.align		8
        /*0070*/ 	.dword	$str$25
	.align		8
        /*0078*/ 	.dword	$str$26
	.align		8
        /*0080*/ 	.dword	$str$27
	.align		8
        /*0088*/ 	.dword	$str$28


//--------------------- .text._ZN7cutlass13device_kernelINS_4gemm6kernel13GemmUniversalIN4cute5tupleIJiiiiEEENS1_10collective13CollectiveMmaINS1_35MainloopSm100TmaUmmaWarpSpecializedILi3ELi2ELi4ENS5_IJNS4_1CILi1EEESB_SB_EEEEENS5_IJNSA_ILi64EEENSA_ILi128EEESF_EEENS_12float_e5m2_tENS5_IJlSB_lEEESH_SI_NS4_8TiledMMAINS4_8MMA_AtomIJNS4_10MMA_TraitsINS4_19SM100_MMA_F8F6F4_SSEJSH_SH_fSE_SF_NS4_17integral_constantINS4_4UMMA5MajorELSP_0EEESQ_NSN_INSO_7ScaleInELSR_0EEESS_EEEEEENS4_6LayoutISC_NS5_IJNSA_ILi0EEESW_SW_EEEEENS5_IJNS4_10UnderscoreESZ_SZ_EEEEENS4_13SM90_TMA_LOADENS4_14ComposedLayoutINS4_7SwizzleILi3ELi4ELi3EEENS4_18smem_ptr_flag_bitsILi8EEENSV_INS5_IJNSA_ILi8EEESF_EEENS5_IJSF_SB_EEEEEEEvNS4_8identityES12_S1C_vS1D_EENS_8epilogue10collective18CollectiveEpilogueINS1F_23Sm100TmaWarpSpecializedILi2ELi2ELi32ELb0ELb0EEEJSG_NS5_IJNSV_ISE_SB_EES1K_EEESH_SI_SH_SI_NS1F_6fusion15FusionCallbacksIS1J_NS1M_17LinearCombinationISH_fSH_fLNS_15FloatRoundStyleE2EEESG_S1L_JEEENS4_5SM1004TMEM4LOAD26SM100_TMEM_LOAD_16dp32b32xES12_NS13_INS14_ILi2ELi4ELi3EEES17_NSV_INS5_IJS18_SE_EEENS5_IJSE_SB_EEEEEEENS4_39AutoVectorizingCopyWithAssumedAlignmentILi128EEENS4_14SM90_TMA_STOREES20_S22_S22_EEEvvEEEEvNT_6ParamsE --------------------------
	.section	.text._ZN7cutlass13device_kernelINS_4gemm6kernel13GemmUniversalIN4cute5tupleIJiiiiEEENS1_10collective13CollectiveMmaINS1_35MainloopSm100TmaUmmaWarpSpecializedILi3ELi2ELi4ENS5_IJNS4_1CILi1EEESB_SB_EEEEENS5_IJNSA_ILi64EEENSA_ILi128EEESF_EEENS_12float_e5m2_tENS5_IJlSB_lEEESH_SI_NS4_8TiledMMAINS4_8MMA_AtomIJNS4_10MMA_TraitsINS4_19SM100_MMA_F8F6F4_SSEJSH_SH_fSE_SF_NS4_17integral_constantINS4_4UMMA5MajorELSP_0EEESQ_NSN_INSO_7ScaleInELSR_0EEESS_EEEEEENS4_6LayoutISC_NS5_IJNSA_ILi0EEESW_SW_EEEEENS5_IJNS4_10UnderscoreESZ_SZ_EEEEENS4_13SM90_TMA_LOADENS4_14ComposedLayoutINS4_7SwizzleILi3ELi4ELi3EEENS4_18smem_ptr_flag_bitsILi8EEENSV_INS5_IJNSA_ILi8EEESF_EEENS5_IJSF_SB_EEEEEEEvNS4_8identityES12_S1C_vS1D_EENS_8epilogue10collective18CollectiveEpilogueINS1F_23Sm100TmaWarpSpecializedILi2ELi2ELi32ELb0ELb0EEEJSG_NS5_IJNSV_ISE_SB_EES1K_EEESH_SI_SH_SI_NS1F_6fusion15FusionCallbacksIS1J_NS1M_17LinearCombinationISH_fSH_fLNS_15FloatRoundStyleE2EEESG_S1L_JEEENS4_5SM1004TMEM4LOAD26SM100_TMEM_LOAD_16dp32b32xES12_NS13_INS14_ILi2ELi4ELi3EEES17_NSV_INS5_IJS18_SE_EEENS5_IJSE_SB_EEEEEEENS4_39AutoVectorizingCopyWithAssumedAlignmentILi128EEENS4_14SM90_TMA_STOREES20_S22_S22_EEEvvEEEEvNT_6ParamsE,"ax",@progbits
	.align	128
.text._ZN7cutlass13device_kernelINS_4gemm6kernel13GemmUniversalIN4cute5tupleIJiiiiEEENS1_10collective13CollectiveMmaINS1_35MainloopSm100TmaUmmaWarpSpecializedILi3ELi2ELi4ENS5_IJNS4_1CILi1EEESB_SB_EEEEENS5_IJNSA_ILi64EEENSA_ILi128EEESF_EEENS_12float_e5m2_tENS5_IJlSB_lEEESH_SI_NS4_8TiledMMAINS4_8MMA_AtomIJNS4_10MMA_TraitsINS4_19SM100_MMA_F8F6F4_SSEJSH_SH_fSE_SF_NS4_17integral_constantINS4_4UMMA5MajorELSP_0EEESQ_NSN_INSO_7ScaleInELSR_0EEESS_EEEEEENS4_6LayoutISC_NS5_IJNSA_ILi0EEESW_SW_EEEEENS5_IJNS4_10UnderscoreESZ_SZ_EEEEENS4_13SM90_TMA_LOADENS4_14ComposedLayoutINS4_7SwizzleILi3ELi4ELi3EEENS4_18smem_ptr_flag_bitsILi8EEENSV_INS5_IJNSA_ILi8EEESF_EEENS5_IJSF_SB_EEEEEEEvNS4_8identityES12_S1C_vS1D_EENS_8epilogue10collective18CollectiveEpilogueINS1F_23Sm100TmaWarpSpecializedILi2ELi2ELi32ELb0ELb0EEEJSG_NS5_IJNSV_ISE_SB_EES1K_EEESH_SI_SH_SI_NS1F_6fusion15FusionCallbacksIS1J_NS1M_17LinearCombinationISH_fSH_fLNS_15FloatRoundStyleE2EEESG_S1L_JEEENS4_5SM1004TMEM4LOAD26SM100_TMEM_LOAD_16dp32b32xES12_NS13_INS14_ILi2ELi4ELi3EEES17_NSV_INS5_IJS18_SE_EEENS5_IJSE_SB_EEEEEEENS4_39AutoVectorizingCopyWithAssumedAlignmentILi128EEENS4_14SM90_TMA_STOREES20_S22_S22_EEEvvEEEEvNT_6ParamsE:
        .type           _ZN7cutlass13device_kernelINS_4gemm6kernel13GemmUniversalIN4cute5tupleIJiiiiEEENS1_10collective13CollectiveMmaINS1_35MainloopSm100TmaUmmaWarpSpecializedILi3ELi2ELi4ENS5_IJNS4_1CILi1EEESB_SB_EEEEENS5_IJNSA_ILi64EEENSA_ILi128EEESF_EEENS_12float_e5m2_tENS5_IJlSB_lEEESH_SI_NS4_8TiledMMAINS4_8MMA_AtomIJNS4_10MMA_TraitsINS4_19SM100_MMA_F8F6F4_SSEJSH_SH_fSE_SF_NS4_17integral_constantINS4_4UMMA5MajorELSP_0EEESQ_NSN_INSO_7ScaleInELSR_0EEESS_EEEEEENS4_6LayoutISC_NS5_IJNSA_ILi0EEESW_SW_EEEEENS5_IJNS4_10UnderscoreESZ_SZ_EEEEENS4_13SM90_TMA_LOADENS4_14ComposedLayoutINS4_7SwizzleILi3ELi4ELi3EEENS4_18smem_ptr_flag_bitsILi8EEENSV_INS5_IJNSA_ILi8EEESF_EEENS5_IJSF_SB_EEEEEEEvNS4_8identityES12_S1C_vS1D_EENS_8epilogue10collective18CollectiveEpilogueINS1F_23Sm100TmaWarpSpecializedILi2ELi2ELi32ELb0ELb0EEEJSG_NS5_IJNSV_ISE_SB_EES1K_EEESH_SI_SH_SI_NS1F_6fusion15FusionCallbacksIS1J_NS1M_17LinearCombinationISH_fSH_fLNS_15FloatRoundStyleE2EEESG_S1L_JEEENS4_5SM1004TMEM4LOAD26SM100_TMEM_LOAD_16dp32b32xES12_NS13_INS14_ILi2ELi4ELi3EEES17_NSV_INS5_IJS18_SE_EEENS5_IJSE_SB_EEEEEEENS4_39AutoVectorizingCopyWithAssumedAlignmentILi128EEENS4_14SM90_TMA_STOREES20_S22_S22_EEEvvEEEEvNT_6ParamsE,@function
        .size           _ZN7cutlass13device_kernelINS_4gemm6kernel13GemmUniversalIN4cute5tupleIJiiiiEEENS1_10collective13CollectiveMmaINS1_35MainloopSm100TmaUmmaWarpSpecializedILi3ELi2ELi4ENS5_IJNS4_1CILi1EEESB_SB_EEEEENS5_IJNSA_ILi64EEENSA_ILi128EEESF_EEENS_12float_e5m2_tENS5_IJlSB_lEEESH_SI_NS4_8TiledMMAINS4_8MMA_AtomIJNS4_10MMA_TraitsINS4_19SM100_MMA_F8F6F4_SSEJSH_SH_fSE_SF_NS4_17integral_constantINS4_4UMMA5MajorELSP_0EEESQ_NSN_INSO_7ScaleInELSR_0EEESS_EEEEEENS4_6LayoutISC_NS5_IJNSA_ILi0EEESW_SW_EEEEENS5_IJNS4_10UnderscoreESZ_SZ_EEEEENS4_13SM90_TMA_LOADENS4_14ComposedLayoutINS4_7SwizzleILi3ELi4ELi3EEENS4_18smem_ptr_flag_bitsILi8EEENSV_INS5_IJNSA_ILi8EEESF_EEENS5_IJSF_SB_EEEEEEEvNS4_8identityES12_S1C_vS1D_EENS_8epilogue10collective18CollectiveEpilogueINS1F_23Sm100TmaWarpSpecializedILi2ELi2ELi32ELb0ELb0EEEJSG_NS5_IJNSV_ISE_SB_EES1K_EEESH_SI_SH_SI_NS1F_6fusion15FusionCallbacksIS1J_NS1M_17LinearCombinationISH_fSH_fLNS_15FloatRoundStyleE2EEESG_S1L_JEEENS4_5SM1004TMEM4LOAD26SM100_TMEM_LOAD_16dp32b32xES12_NS13_INS14_ILi2ELi4ELi3EEES17_NSV_INS5_IJS18_SE_EEENS5_IJSE_SB_EEEEEEENS4_39AutoVectorizingCopyWithAssumedAlignmentILi128EEENS4_14SM90_TMA_STOREES20_S22_S22_EEEvvEEEEvNT_6ParamsE,(.L_x_139 - _ZN7cutlass13device_kernelINS_4gemm6kernel13GemmUniversalIN4cute5tupleIJiiiiEEENS1_10collective13CollectiveMmaINS1_35MainloopSm100TmaUmmaWarpSpecializedILi3ELi2ELi4ENS5_IJNS4_1CILi1EEESB_SB_EEEEENS5_IJNSA_ILi64EEENSA_ILi128EEESF_EEENS_12float_e5m2_tENS5_IJlSB_lEEESH_SI_NS4_8TiledMMAINS4_8MMA_AtomIJNS4_10MMA_TraitsINS4_19SM100_MMA_F8F6F4_SSEJSH_SH_fSE_SF_NS4_17integral_constantINS4_4UMMA5MajorELSP_0EEESQ_NSN_INSO_7ScaleInELSR_0EEESS_EEEEEENS4_6LayoutISC_NS5_IJNSA_ILi0EEESW_SW_EEEEENS5_IJNS4_10UnderscoreESZ_SZ_EEEEENS4_13SM90_TMA_LOADENS4_14ComposedLayoutINS4_7SwizzleILi3ELi4ELi3EEENS4_18smem_ptr_flag_bitsILi8EEENSV_INS5_IJNSA_ILi8EEESF_EEENS5_IJSF_SB_EEEEEEEvNS4_8identityES12_S1C_vS1D_EENS_8epilogue10collective18CollectiveEpilogueINS1F_23Sm100TmaWarpSpecializedILi2ELi2ELi32ELb0ELb0EEEJSG_NS5_IJNSV_ISE_SB_EES1K_EEESH_SI_SH_SI_NS1F_6fusion15FusionCallbacksIS1J_NS1M_17LinearCombinationISH_fSH_fLNS_15FloatRoundStyleE2EEESG_S1L_JEEENS4_5SM1004TMEM4LOAD26SM100_TMEM_LOAD_16dp32b32xES12_NS13_INS14_ILi2ELi4ELi3EEES17_NSV_INS5_IJS18_SE_EEENS5_IJSE_SB_EEEEEEENS4_39AutoVectorizingCopyWithAssumedAlignmentILi128EEENS4_14SM90_TMA_STOREES20_S22_S22_EEEvvEEEEvNT_6ParamsE)
        .other          _ZN7cutlass13device_kernelINS_4gemm6kernel13GemmUniversalIN4cute5tupleIJiiiiEEENS1_10collective13CollectiveMmaINS1_35MainloopSm100TmaUmmaWarpSpecializedILi3ELi2ELi4ENS5_IJNS4_1CILi1EEESB_SB_EEEEENS5_IJNSA_ILi64EEENSA_ILi128EEESF_EEENS_12float_e5m2_tENS5_IJlSB_lEEESH_SI_NS4_8TiledMMAINS4_8MMA_AtomIJNS4_10MMA_TraitsINS4_19SM100_MMA_F8F6F4_SSEJSH_SH_fSE_SF_NS4_17integral_constantINS4_4UMMA5MajorELSP_0EEESQ_NSN_INSO_7ScaleInELSR_0EEESS_EEEEEENS4_6LayoutISC_NS5_IJNSA_ILi0EEESW_SW_EEEEENS5_IJNS4_10UnderscoreESZ_SZ_EEEEENS4_13SM90_TMA_LOADENS4_14ComposedLayoutINS4_7SwizzleILi3ELi4ELi3EEENS4_18smem_ptr_flag_bitsILi8EEENSV_INS5_IJNSA_ILi8EEESF_EEENS5_IJSF_SB_EEEEEEEvNS4_8identityES12_S1C_vS1D_EENS_8epilogue10collective18CollectiveEpilogueINS1F_23Sm100TmaWarpSpecializedILi2ELi2ELi32ELb0ELb0EEEJSG_NS5_IJNSV_ISE_SB_EES1K_EEESH_SI_SH_SI_NS1F_6fusion15FusionCallbacksIS1J_NS1M_17LinearCombinationISH_fSH_fLNS_15FloatRoundStyleE2EEESG_S1L_JEEENS4_5SM1004TMEM4LOAD26SM100_TMEM_LOAD_16dp32b32xES12_NS13_INS14_ILi2ELi4ELi3EEES17_NSV_INS5_IJS18_SE_EEENS5_IJSE_SB_EEEEEEENS4_39AutoVectorizingCopyWithAssumedAlignmentILi128EEENS4_14SM90_TMA_STOREES20_S22_S22_EEEvvEEEEvNT_6ParamsE,@"STO_CUDA_ENTRY STV_DEFAULT"
_ZN7cutlass13device_kernelINS_4gemm6kernel13GemmUniversalIN4cute5tupleIJiiiiEEENS1_10collective13CollectiveMmaINS1_35MainloopSm100TmaUmmaWarpSpecializedILi3ELi2ELi4ENS5_IJNS4_1CILi1EEESB_SB_EEEEENS5_IJNSA_ILi64EEENSA_ILi128EEESF_EEENS_12float_e5m2_tENS5_IJlSB_lEEESH_SI_NS4_8TiledMMAINS4_8MMA_AtomIJNS4_10MMA_TraitsINS4_19SM100_MMA_F8F6F4_SSEJSH_SH_fSE_SF_NS4_17integral_constantINS4_4UMMA5MajorELSP_0EEESQ_NSN_INSO_7ScaleInELSR_0EEESS_EEEEEENS4_6LayoutISC_NS5_IJNSA_ILi0EEESW_SW_EEEEENS5_IJNS4_10UnderscoreESZ_SZ_EEEEENS4_13SM90_TMA_LOADENS4_14ComposedLayoutINS4_7SwizzleILi3ELi4ELi3EEENS4_18smem_ptr_flag_bitsILi8EEENSV_INS5_IJNSA_ILi8EEESF_EEENS5_IJSF_SB_EEEEEEEvNS4_8identityES12_S1C_vS1D_EENS_8epilogue10collective18CollectiveEpilogueINS1F_23Sm100TmaWarpSpecializedILi2ELi2ELi32ELb0ELb0EEEJSG_NS5_IJNSV_ISE_SB_EES1K_EEESH_SI_SH_SI_NS1F_6fusion15FusionCallbacksIS1J_NS1M_17LinearCombinationISH_fSH_fLNS_15FloatRoundStyleE2EEESG_S1L_JEEENS4_5SM1004TMEM4LOAD26SM100_TMEM_LOAD_16dp32b32xES12_NS13_INS14_ILi2ELi4ELi3EEES17_NSV_INS5_IJS18_SE_EEENS5_IJSE_SB_EEEEEEENS4_39AutoVectorizingCopyWithAssumedAlignmentILi128EEENS4_14SM90_TMA_STOREES20_S22_S22_EEEvvEEEEvNT_6ParamsE:
[----:B------:R-:W1:Y:S01]  /*0000*/  LDC R1, c[0x0][0x37c] ;  /* 0x0000df00ff017b82 */ /* 0x000e620000000800 */
[----:B------:R-:W2:Y:S01]  /*0010*/  S2R R108, SR_TID.X ;  /* 0x00000000006c7919 */ /* 0x000ea20000002100 */
[----:B------:R-:W3:Y:S01]  /*0020*/  LDCU.64 UR4, c[0x0][0x890] ;  /* 0x00011200ff0477ac */ /* 0x000ee20008000a00 */
[----:B------:R-:W-:Y:S02]  /*0030*/  PRMT R95, RZ, 0x7610, R95 ;  /* 0x00007610ff5f7816 */ /* 0x000fe4000000005f */
[----:B------:R-:W-:Y:S01]  /*0040*/  ELECT P5, URZ, PT ;  /* 0x0000000000ff782f */ /* 0x000fe200038a0000 */
[----:B------:R-:W4:Y:S01]  /*0050*/  LDCU.64 UR46, c[0x0][0x358] ;  /* 0x00006b00ff2e77ac */ /* 0x000f220008000a00 */
[----:B---3--:R-:W-:-:S04]  /*0060*/  UISETP.NE.U32.AND UP0, UPT, UR4, URZ, UPT ;  /* 0x000000ff0400728c */ /* 0x008fc8000bf05070 */
[----:B------:R-:W-:Y:S01]  /*0070*/  UISETP.NE.AND.EX UP0, UPT, UR5, URZ, UPT, UP0 ;  /* 0x000000ff0500728c */ /* 0x000fe2000bf05300 */
[----:B--2---:R-:W-:-:S05]  /*0080*/  SHF.R.U32.HI R101, RZ, 0x5, R108 ;  /* 0x00000005ff657819 */ /* 0x004fca000001166c */
[----:B------:R-:W2:Y:S02]  /*0090*/  SHFL.IDX PT, R0, R101, RZ, 0x1f ;  /* 0x00001fff65007589 */ /* 0x000ea400000e0000 */
[----:B--2---:R-:W-:Y:S01]  /*00a0*/  R2UR UR8, R0 ;  /* 0x00000000000872ca */ /* 0x004fe200000e0000 */
[----:B-1--4-:R-:W-:-:S14]  /*00b0*/  BRA.U UP0, `(.L_x_0) ;  /* 0x00000001002c7547 */ /* 0x012fdc000b800000 */
[----:B------:R-:W1:Y:S02]  /*00c0*/  LDCU.64 UR6, c[0x0][0x888] ;  /* 0x00011100ff0677ac */ /* 0x000e640008000a00 */
[----:B-1----:R-:W-:-:S04]  /*00d0*/  UISETP.NE.U32.AND UP0, UPT, UR6, URZ, UPT ;  /* 0x000000ff0600728c */ /* 0x002fc8000bf05070 */
[----:B------:R-:W-:-:S09]  /*00e0*/  UISETP.NE.AND.EX UP0, UPT, UR7, URZ, UPT, UP0 ;  /* 0x000000ff0700728c */ /* 0x000fd2000bf05300 */
[----:B------:R-:W-:Y:S05]  /*00f0*/  BRA.U !UP0, `(.L_x_1) ;  /* 0x0000000108107547 */ /* 0x000fea000b800000 */
[----:B------:R-:W1:Y:S02]  /*0100*/  LDC.64 R2, c[0x0][0x888] ;  /* 0x00022200ff027b82 */ /* 0x000e640000000a00 */
[----:B-1----:R1:W5:Y:S01]  /*0110*/  LDG.E R49, desc[UR46][R2.64] ;  /* 0x0000002e02317981 */ /* 0x002362000c1e1900 */
[----:B------:R-:W-:Y:S01]  /*0120*/  HFMA2 R95, -RZ, RZ, 0, 5.9604644775390625e-08 ;  /* 0x00000001ff5f7431 */ /* 0x000fe200000001ff */
[----:B------:R-:W-:Y:S05]  /*0130*/  BRA `(.L_x_0) ;  /* 0x00000000000c7947 */ /* 0x000fea0003800000 */
.L_x_1:
[----:B------:R-:W1:Y:S01]  /*0140*/  LDCU UR6, c[0x0][0x880] ;  /* 0x00011000ff0677ac */ /* 0x000e620008000800 */
[----:B------:R-:W-:Y:S01]  /*0150*/  HFMA2 R95, -RZ, RZ, 0, 5.9604644775390625e-08 ;  /* 0x00000001ff5f7431 */ /* 0x000fe200000001ff */
[----:B-1----:R-:W-:-:S07]  /*0160*/  MOV R49, UR6 ;  /* 0x0000000600317c02 */ /* 0x002fce0008000f00 */
.L_x_0:
[----:B------:R-:W2:Y:S02]  /*0170*/  LDCU.64 UR6, c[0x0][0x8b0] ;  /* 0x00011600ff0677ac */ /* 0x000ea40008000a00 */
[----:B--2---:R-:W-:-:S04]  /*0180*/  UISETP.NE.U32.AND UP0, UPT, UR6, URZ, UPT ;  /* 0x000000ff0600728c */ /* 0x004fc8000bf05070 */
[----:B------:R-:W-:-:S09]  /*0190*/  UISETP.NE.AND.EX UP0, UPT, UR7, URZ, UPT, UP0 ;  /* 0x000000ff0700728c */ /* 0x000fd2000bf05300 */
[----:B------:R-:W-:Y:S05]  /*01a0*/  BRA.U UP0, `(.L_x_2) ;  /* 0x0000000100247547 */ /* 0x000fea000b800000 */
[----:B------:R-:W2:Y:S02]  /*01b0*/  LDCU.64 UR6, c[0x0][0x8a8] ;  /* 0x00011500ff0677ac */ /* 0x000ea40008000a00 */
[----:B--2---:R-:W-:-:S04]  /*01c0*/  UISETP.NE.U32.AND UP0, UPT, UR6, URZ, UPT ;  /* 0x000000ff0600728c */ /* 0x004fc8000bf05070 */
[----:B------:R-:W-:-:S09]  /*01d0*/  UISETP.NE.AND.EX UP0, UPT, UR7, URZ, UPT, UP0 ;  /* 0x000000ff0700728c */ /* 0x000fd2000bf05300 */
[----:B------:R-:W-:Y:S05]  /*01e0*/  BRA.U !UP0, `(.L_x_3) ;  /* 0x00000001080c7547 */ /* 0x000fea000b800000 */
[----:B-1----:R-:W1:Y:S02]  /*01f0*/  LDC.64 R2, c[0x0][0x8a8] ;  /* 0x00022a00ff027b82 */ /* 0x002e640000000a00 */
[----:B-1----:R2:W5:Y:S01]  /*0200*/  LDG.E R47, desc[UR46][R2.64] ;  /* 0x0000002e022f7981 */ /* 0x002562000c1e1900 */
[----:B------:R-:W-:Y:S05]  /*0210*/  BRA `(.L_x_2) ;  /* 0x0000000000087947 */ /* 0x000fea0003800000 */
.L_x_3:
[----:B------:R-:W2:Y:S02]  /*0220*/  LDCU UR6, c[0x0][0x8a0] ;  /* 0x00011400ff0677ac */ /* 0x000ea40008000800 */
[----:B--2---:R-:W-:Y:S02]  /*0230*/  MOV R47, UR6 ;  /* 0x00000006002f7c02 */ /* 0x004fe40008000f00 */
.L_x_2:
[----:B------:R-:W-:Y:S01]  /*0240*/  IMAD.U32 R0, RZ, RZ, UR8 ;  /* 0x00000008ff007e24 */ /* 0x000fe2000f8e00ff */
[----:B------:R-:W-:Y:S04]  /*0250*/  BSSY.RECONVERGENT B0, `(.L_x_4) ;  /* 0x000000c000007945 */ /* 0x000fe80003800200 */
[C---:B------:R-:W-:Y:S02]  /*0260*/  ISETP.NE.OR P1, PT, R0.reuse, 0x1, !P5 ;  /* 0x000000010000780c */ /* 0x040fe40006f25670 */
[----:B------:R-:W-:-:S11]  /*0270*/  ISETP.NE.OR P0, PT, R0, 0x3, !P5 ;  /* 0x000000030000780c */ /* 0x000fd60006f05670 */
[----:B------:R-:W-:Y:S05]  /*0280*/  @P1 BRA `(.L_x_5) ;  /* 0x0000000000201947 */ /* 0x000fea0003800000 */
[----:B------:R-:W3:Y:S02]  /*0290*/  LDCU.64 UR6, c[0x0][0x348] ;  /* 0x00006900ff0677ac */ /* 0x000ee40008000a00 */
[----:B---3--:R-:W-:Y:S02]  /*02a0*/  UIADD3 UR10, UP1, UPT, UR6, 0x80, URZ ;  /* 0x00000080060a7890 */ /* 0x008fe4000ff3e0ff */
[----:B------:R-:W-:Y:S02]  /*02b0*/  UIADD3 UR6, UP0, UPT, UR6, 0x180, URZ ;  /* 0x0000018006067890 */ /* 0x000fe4000ff1e0ff */
[----:B------:R-:W-:Y:S02]  /*02c0*/  UIADD3.X UR11, UPT, UPT, URZ, UR7, URZ, UP1, !UPT ;  /* 0x00000007ff0b7290 */ /* 0x000fe40008ffe4ff */
[----:B------:R-:W-:-:S07]  /*02d0*/  UIADD3.X UR7, UPT, UPT, URZ, UR7, URZ, UP0, !UPT ;  /* 0x00000007ff077290 */ /* 0x000fce00087fe4ff */
[----:B------:R3:W-:Y:S02]  /*02e0*/  UTMACCTL.PF [UR10] ;  /* 0x000000000a0079b9 */ /* 0x0007e40008040000 */
[----:B------:R3:W-:Y:S02]  /*02f0*/  UTMACCTL.PF [UR6] ;  /* 0x00000000060079b9 */ /* 0x0007e40008040000 */
[----:B---3--:R-:W-:Y:S01]  /*0300*/  NOP ;  /* 0x0000000000007918 */ /* 0x008fe20000000000 */
.L_x_5:
[----:B------:R-:W-:Y:S05]  /*0310*/  BSYNC.RECONVERGENT B0 ;  /* 0x0000000000007941 */ /* 0x000fea0003800200 */
.L_x_4:
[----:B------:R-:W-:Y:S04]  /*0320*/  BSSY.RECONVERGENT B0, `(.L_x_6) ;  /* 0x000000a000007945 */ /* 0x000fe80003800200 */
        /* <DEDUP_REMOVED lines=9> */
.L_x_7:
[----:B------:R-:W-:Y:S05]  /*03c0*/  BSYNC.RECONVERGENT B0 ;  /* 0x0000000000007941 */ /* 0x000fea0003800200 */
.L_x_6:
[----:B------:R-:W3:Y:S01]  /*03d0*/  LDCU.64 UR6, c[0x0][0x888] ;  /* 0x00011100ff0677ac */ /* 0x000ee20008000a00 */
[----:B------:R-:W-:Y:S02]  /*03e0*/  UISETP.EQ.U32.AND UP1, UPT, UR4, URZ, UPT ;  /* 0x000000ff0400728c */ /* 0x000fe4000bf22070 */
[----:B------:R-:W-:Y:S02]  /*03f0*/  UPLOP3.LUT UP2, UPT, UPT, UPT, UPT, 0x80, 0x8 ;  /* 0x000000000008789c */ /* 0x000fe40003f4f070 */
[----:B---3--:R-:W-:-:S04]  /*0400*/  UISETP.NE.U32.AND UP0, UPT, UR6, URZ, UPT ;  /* 0x000000ff0600728c */ /* 0x008fc8000bf05070 */
[----:B------:R-:W-:-:S04]  /*0410*/  UISETP.NE.AND.EX UP0, UPT, UR7, URZ, UPT, UP0 ;  /* 0x000000ff0700728c */ /* 0x000fc8000bf05300 */
[----:B------:R-:W-:-:S04]  /*0420*/  UISETP.EQ.OR.EX UP3, UPT, UR5, URZ, !UP0, UP1 ;  /* 0x000000ff0500728c */ /* 0x000fc8000c762710 */
[----:B------:R-:W-:-:S05]  /*0430*/  UP2UR UR50, UPR, URZ, 0x8 ;  /* 0x00000008ff327883 */ /* 0x000fca0008000000 */
[----:B------:R-:W-:Y:S07]  /*0440*/  BRA.U !UP3, `(.L_x_8) ;  /* 0x000000010b207547 */ /* 0x000fee000b800000 */
[----:B------:R-:W-:Y:S01]  /*0450*/  UISETP.NE.U32.AND UP2, UPT, UR4, URZ, UPT ;  /* 0x000000ff0400728c */ /* 0x000fe2000bf45070 */
[----:B-----5:R-:W-:Y:S01]  /*0460*/  FSETP.NEU.AND P0, PT, R49, RZ, PT ;  /* 0x000000ff3100720b */ /* 0x020fe20003f0d000 */
[----:B------:R-:W-:Y:S02]  /*0470*/  USEL UR4, URZ, 0xffffffff, UP0 ;  /* 0xffffffffff047887 */ /* 0x000fe40008000000 */
[----:B------:R-:W-:-:S10]  /*0480*/  UISETP.NE.AND.EX UP2, UPT, UR5, URZ, UPT, UP2 ;  /* 0x000000ff0500728c */ /* 0x000fd4000bf45320 */
[----:B------:R-:W-:Y:S01]  /*0490*/  VOTEU.ANY UP1, P0 ;  /* 0x0000000000ff7886 */ /* 0x000fe20000020100 */
[----:B------:R-:W-:-:S04]  /*04a0*/  @!UP2 USEL UR4, URZ, 0xffffffff, UP1 ;  /* 0xffffffffff04a887 */ /* 0x000fc80008800000 */
[----:B------:R-:W-:-:S04]  /*04b0*/  ULOP3.LUT UR4, UR4, 0x1, URZ, 0xc0, !UPT ;  /* 0x0000000104047892 */ /* 0x000fc8000f8ec0ff */
[----:B------:R-:W-:-:S11]  /*04c0*/  UISETP.NE.U32.AND UP2, UPT, UR4, 0x1, UPT ;  /* 0x000000010400788c */ /* 0x000fd6000bf45070 */
.L_x_8:
[----:B-12---:R-:W1:Y:S01]  /*04d0*/  SHFL.IDX PT, R2, R101, RZ, 0x1f ;  /* 0x00001fff65027589 */ /* 0x006e6200000e0000 */
[----:B------:R-:W-:-:S04]  /*04e0*/  UISETP.NE.AND UP1, UPT, UR8, 0x2, UPT ;  /* 0x000000020800788c */ /* 0x000fc8000bf25270 */
[----:B------:R-:W-:Y:S01]  /*04f0*/  USEL UR6, URZ, 0x1, UP1 ;  /* 0x00000001ff067887 */ /* 0x000fe20008800000 */
[----:B-1----:R-:W-:-:S13]  /*0500*/  ISETP.NE.AND P0, PT, R2, RZ, PT ;  /* 0x000000ff0200720c */ /* 0x002fda0003f05270 */
[----:B------:R-:W-:Y:S05]  /*0510*/  @P0 BRA `(.L_x_9) ;  /* 0x0000000000400947 */ /* 0x000fea0003800000 */
[----:B------:R-:W1:Y:S01]  /*0520*/  S2UR UR5, SR_CgaCtaId ;  /* 0x00000000000579c3 */ /* 0x000e620000008800 */
[----:B------:R-:W-:Y:S01]  /*0530*/  UMOV UR7, 0x400 ;  /* 0x0000040000077882 */ /* 0x000fe20000000000 */
[----:B------:R-:W-:Y:S01]  /*0540*/  UMOV UR4, 0x1 ;  /* 0x0000000100047882 */ /* 0x000fe20000000000 */
[----:B------:R-:W-:Y:S01]  /*0550*/  ELECT P0, URZ, PT ;  /* 0x0000000000ff782f */ /* 0x000fe20003800000 */
[----:B------:R-:W-:-:S04]  /*0560*/  UIADD3 UR10, UPT, UPT, -UR4, 0x100000, URZ ;  /* 0x00100000040a7890 */ /* 0x000fc8000fffe1ff */
[----:B------:R-:W-:Y:S02]  /*0570*/  USHF.L.U32 UR11, UR10, 0xb, URZ ;  /* 0x0000000b0a0b7899 */ /* 0x000fe400080006ff */
[----:B------:R-:W-:Y:S02]  /*0580*/  USHF.L.U32 UR10, UR10, 0x1, URZ ;  /* 0x000000010a0a7899 */ /* 0x000fe400080006ff */
[----:B-1----:R-:W-:Y:S01]  /*0590*/  ULEA UR5, UR5, UR7, 0x18 ;  /* 0x0000000705057291 */ /* 0x002fe2000f8ec0ff */
[----:B------:R-:W1:Y:S11]  /*05a0*/  FENCE.VIEW.ASYNC.S ;  /* 0x00000000000073c6 */ /* 0x000e760000000000 */
[----:B-1----:R1:W2:Y:S01]  /*05b0*/  SYNCS.EXCH.64 URZ, [UR5], UR10 ;  /* 0x0000000a05ff75b2 */ /* 0x0022a20008000100 */
[----:B------:R1:W3:Y:S01]  /*05c0*/  SYNCS.EXCH.64 URZ, [UR5+0x18], UR10 ;  /* 0x0000180a05ff75b2 */ /* 0x0002e20008000100 */
[----:B------:R1:W4:Y:S01]  /*05d0*/  SYNCS.EXCH.64 URZ, [UR5+0x8], UR10 ;  /* 0x0000080a05ff75b2 */ /* 0x0003220008000100 */
[----:B------:R1:W1:Y:S01]  /*05e0*/  SYNCS.EXCH.64 URZ, [UR5+0x20], UR10 ;  /* 0x0000200a05ff75b2 */ /* 0x0002620008000100 */
[----:B------:R1:W1:Y:S01]  /*05f0*/  SYNCS.EXCH.64 URZ, [UR5+0x10], UR10 ;  /* 0x0000100a05ff75b2 */ /* 0x0002620008000100 */
[----:B------:R1:W1:Y:S01]  /*0600*/  SYNCS.EXCH.64 URZ, [UR5+0x28], UR10 ;  /* 0x0000280a05ff75b2 */ /* 0x0002620008000100 */
[----:B------:R-:W-:Y:S01]  /*0610*/  NOP ;  /* 0x0000000000007918 */ /* 0x000fe20000000000 */
.L_x_9:
[----:B------:R-:W2:Y:S01]  /*0620*/  SHFL.IDX PT, R2, R101, RZ, 0x1f ;  /* 0x00001fff65027589 */ /* 0x000ea200000e0000 */
[----:B------:R-:W-:Y:S01]  /*0630*/  NOP ;  /* 0x0000000000007918 */ /* 0x000fe20000000000 */
[----:B--2---:R-:W-:-:S13]  /*0640*/  ISETP.NE.AND P0, PT, R2, 0x1, PT ;  /* 0x000000010200780c */ /* 0x004fda0003f05270 */
[----:B------:R-:W-:Y:S05]  /*0650*/  @P0 BRA `(.L_x_10) ;  /* 0x0000000000480947 */ /* 0x000fea0003800000 */
[----:B------:R-:W2:Y:S01]  /*0660*/  S2UR UR7, SR_CgaCtaId ;  /* 0x00000000000779c3 */ /* 0x000ea20000008800 */
[----:B------:R-:W-:Y:S01]  /*0670*/  UMOV UR9, 0x400 ;  /* 0x0000040000097882 */ /* 0x000fe20000000000 */
[----:B-1----:R-:W-:Y:S01]  /*0680*/  UMOV UR5, 0x20 ;  /* 0x0000002000057882 */ /* 0x002fe20000000000 */
[----:B------:R-:W-:Y:S01]  /*0690*/  UMOV UR4, 0x80 ;  /* 0x0000008000047882 */ /* 0x000fe20000000000 */
[----:B------:R-:W-:-:S04]  /*06a0*/  UIADD3 UR10, UPT, UPT, -UR5, 0x100000, URZ ;  /* 0x00100000050a7890 */ /* 0x000fc8000fffe1ff */
[----:B------:R-:W-:Y:S02]  /*06b0*/  USHF.L.U32 UR11, UR10, 0xb, URZ ;  /* 0x0000000b0a0b7899 */ /* 0x000fe400080006ff */
[----:B------:R-:W-:Y:S02]  /*06c0*/  USHF.L.U32 UR10, UR10, 0x1, URZ ;  /* 0x000000010a0a7899 */ /* 0x000fe400080006ff */
[----:B------:R-:W-:-:S04]  /*06d0*/  UIADD3 UR4, UPT, UPT, -UR4, 0x100000, URZ ;  /* 0x0010000004047890 */ /* 0x000fc8000fffe1ff */
[----:B------:R-:W-:Y:S02]  /*06e0*/  USHF.L.U32 UR5, UR4, 0xb, URZ ;  /* 0x0000000b04057899 */ /* 0x000fe400080006ff */
[----:B------:R-:W-:Y:S01]  /*06f0*/  USHF.L.U32 UR4, UR4, 0x1, URZ ;  /* 0x0000000104047899 */ /* 0x000fe200080006ff */
[----:B------:R-:W-:Y:S01]  /*0700*/  ELECT P0, URZ, PT ;  /* 0x0000000000ff782f */ /* 0x000fe20003800000 */
[----:B--2---:R-:W-:Y:S01]  /*0710*/  ULEA UR7, UR7, UR9, 0x18 ;  /* 0x0000000907077291 */ /* 0x004fe2000f8ec0ff */
[----:B------:R-:W1:Y:S11]  /*0720*/  FENCE.VIEW.ASYNC.S ;  /* 0x00000000000073c6 */ /* 0x000e760000000000 */
[----:B-1----:R2:W1:Y:S01]  /*0730*/  SYNCS.EXCH.64 URZ, [UR7+0x30], UR10 ;  /* 0x0000300a07ff75b2 */ /* 0x0024620008000100 */
[----:B------:R2:W1:Y:S01]  /*0740*/  SYNCS.EXCH.64 URZ, [UR7+0x40], UR4 ;  /* 0x0000400407ff75b2 */ /* 0x0004620008000100 */
[----:B------:R2:W1:Y:S01]  /*0750*/  SYNCS.EXCH.64 URZ, [UR7+0x38], UR10 ;  /* 0x0000380a07ff75b2 */ /* 0x0004620008000100 */
[----:B------:R2:W1:Y:S02]  /*0760*/  SYNCS.EXCH.64 URZ, [UR7+0x48], UR4 ;  /* 0x0000480407ff75b2 */ /* 0x0004640008000100 */
[----:B--2---:R-:W-:Y:S01]  /*0770*/  NOP ;  /* 0x0000000000007918 */ /* 0x004fe20000000000 */
.L_x_10:
[----:B------:R-:W2:Y:S01]  /*0780*/  SHFL.IDX PT, R2, R101, RZ, 0x1f ;  /* 0x00001fff65027589 */ /* 0x000ea200000e0000 */
[----:B------:R-:W-:Y:S01]  /*0790*/  NOP ;  /* 0x0000000000007918 */ /* 0x000fe20000000000 */
[----:B--2---:R-:W-:-:S13]  /*07a0*/  ISETP.NE.AND P0, PT, R2, 0x3, PT ;  /* 0x000000030200780c */ /* 0x004fda0003f05270 */
[----:B------:R-:W-:Y:S05]  /*07b0*/  @P0 BRA `(.L_x_11) ;  /* 0x0000000000300947 */ /* 0x000fea0003800000 */
[----:B-1----:R-:W1:Y:S01]  /*07c0*/  S2UR UR5, SR_CgaCtaId ;  /* 0x00000000000579c3 */ /* 0x002e620000008800 */
        /* <DEDUP_REMOVED lines=8> */
[----:B-1----:R2:W1:Y:S01]  /*0850*/  SYNCS.EXCH.64 URZ, [UR5+0x50], UR10 ;  /* 0x0000500a05ff75b2 */ /* 0x0024620008000100 */
[----:B------:R2:W1:Y:S02]  /*0860*/  SYNCS.EXCH.64 URZ, [UR5+0x58], UR10 ;  /* 0x0000580a05ff75b2 */ /* 0x0004640008000100 */
[----:B--2---:R-:W-:Y:S01]  /*0870*/  NOP ;  /* 0x0000000000007918 */ /* 0x004fe20000000000 */
.L_x_11:
[----:B------:R-:W2:Y:S01]  /*0880*/  SHFL.IDX PT, R2, R101, RZ, 0x1f ;  /* 0x00001fff65027589 */ /* 0x000ea200000e0000 */
[----:B------:R-:W-:Y:S01]  /*0890*/  NOP ;  /* 0x0000000000007918 */ /* 0x000fe20000000000 */
[----:B--2---:R-:W-:-:S13]  /*08a0*/  ISETP.NE.AND P0, PT, R2, 0x4, PT ;  /* 0x000000040200780c */ /* 0x004fda0003f05270 */
[----:B------:R-:W-:Y:S05]  /*08b0*/  @P0 BRA `(.L_x_12) ;  /* 0x00000000004c0947 */ /* 0x000fea0003800000 */
[----:B-1----:R-:W1:Y:S01]  /*08c0*/  S2UR UR5, SR_CgaCtaId ;  /* 0x00000000000579c3 */ /* 0x002e620000008800 */
[----:B------:R-:W-:Y:S01]  /*08d0*/  UMOV UR9, 0x100 ;  /* 0x0000010000097882 */ /* 0x000fe20000000000 */
[----:B------:R-:W-:Y:S01]  /*08e0*/  UMOV UR7, 0x400 ;  /* 0x0000040000077882 */ /* 0x000fe20000000000 */
[----:B------:R-:W-:Y:S01]  /*08f0*/  USEL UR9, UR9, 0xe0, UP2 ;  /* 0x000000e009097887 */ /* 0x000fe20009000000 */
[----:B------:R-:W-:Y:S01]  /*0900*/  UMOV UR4, 0x1 ;  /* 0x0000000100047882 */ /* 0x000fe20000000000 */
[----:B------:R-:W-:Y:S01]  /*0910*/  ELECT P0, URZ, PT ;  /* 0x0000000000ff782f */ /* 0x000fe20003800000 */
[----:B------:R-:W-:-:S04]  /*0920*/  UIADD3 UR10, UPT, UPT, -UR4, 0x100000, URZ ;  /* 0x00100000040a7890 */ /* 0x000fc8000fffe1ff */
[----:B------:R-:W-:Y:S02]  /*0930*/  USHF.L.U32 UR11, UR10, 0xb, URZ ;  /* 0x0000000b0a0b7899 */ /* 0x000fe400080006ff */
[----:B------:R-:W-:Y:S02]  /*0940*/  USHF.L.U32 UR10, UR10, 0x1, URZ ;  /* 0x000000010a0a7899 */ /* 0x000fe400080006ff */
[----:B------:R-:W-:-:S04]  /*0950*/  UIADD3 UR12, UPT, UPT, -UR9, 0x100000, URZ ;  /* 0x00100000090c7890 */ /* 0x000fc8000fffe1ff */
[----:B------:R-:W-:Y:S02]  /*0960*/  USHF.L.U32 UR13, UR12, 0xb, URZ ;  /* 0x0000000b0c0d7899 */ /* 0x000fe400080006ff */
[----:B------:R-:W-:Y:S02]  /*0970*/  USHF.L.U32 UR12, UR12, 0x1, URZ ;  /* 0x000000010c0c7899 */ /* 0x000fe400080006ff */
[----:B-1----:R-:W-:Y:S01]  /*0980*/  ULEA UR5, UR5, UR7, 0x18 ;  /* 0x0000000705057291 */ /* 0x002fe2000f8ec0ff */
[----:B------:R-:W1:Y:S11]  /*0990*/  FENCE.VIEW.ASYNC.S ;  /* 0x00000000000073c6 */ /* 0x000e760000000000 */
[----:B-1----:R2:W1:Y:S01]  /*09a0*/  SYNCS.EXCH.64 URZ, [UR5+0x60], UR10 ;  /* 0x0000600a05ff75b2 */ /* 0x0024620008000100 */
[----:B------:R2:W1:Y:S01]  /*09b0*/  SYNCS.EXCH.64 URZ, [UR5+0x70], UR12 ;  /* 0x0000700c05ff75b2 */ /* 0x0004620008000100 */
[----:B------:R2:W1:Y:S01]  /*09c0*/  SYNCS.EXCH.64 URZ, [UR5+0x68], UR10 ;  /* 0x0000680a05ff75b2 */ /* 0x0004620008000100 */
[----:B------:R2:W1:Y:S02]  /*09d0*/  SYNCS.EXCH.64 URZ, [UR5+0x78], UR12 ;  /* 0x0000780c05ff75b2 */ /* 0x0004640008000100 */
[----:B--2---:R-:W-:Y:S01]  /*09e0*/  NOP ;  /* 0x0000000000007918 */ /* 0x004fe20000000000 */
.L_x_12:
        /* <DEDUP_REMOVED lines=20> */
[----:B------:R2:W1:Y:S01]  /*0b30*/  SYNCS.EXCH.64 URZ, [UR7+0xa8], UR4 ;  /* 0x0000a80407ff75b2 */ /* 0x0004620008000100 */
[----:B------:R2:W1:Y:S01]  /*0b40*/  SYNCS.EXCH.64 URZ, [UR7+0x90], UR10 ;  /* 0x0000900a07ff75b2 */ /* 0x0004620008000100 */
[----:B------:R2:W1:Y:S01]  /*0b50*/  SYNCS.EXCH.64 URZ, [UR7+0xb0], UR4 ;  /* 0x0000b00407ff75b2 */ /* 0x0004620008000100 */
[----:B------:R2:W1:Y:S01]  /*0b60*/  SYNCS.EXCH.64 URZ, [UR7+0x98], UR10 ;  /* 0x0000980a07ff75b2 */ /* 0x0004620008000100 */
[----:B------:R2:W1:Y:S02]  /*0b70*/  SYNCS.EXCH.64 URZ, [UR7+0xb8], UR4 ;  /* 0x0000b80407ff75b2 */ /* 0x0004640008000100 */
[----:B--2---:R-:W-:Y:S01]  /*0b80*/  NOP ;  /* 0x0000000000007918 */ /* 0x004fe20000000000 */
.L_x_13:
        /* <DEDUP_REMOVED lines=18> */
.L_x_14:
[----:B-1----:R-:W1:Y:S01]  /*0cb0*/  S2UR UR5, SR_CTAID.X ;  /* 0x00000000000579c3 */ /* 0x002e620000002500 */
[----:B------:R-:W-:-:S05]  /*0cc0*/  CS2R.32 R96, SR_CgaSize ;  /* 0x0000000000607805 */ /* 0x000fca0000008a00 */
[----:B------:R-:W-:-:S05]  /*0cd0*/  IMAD R96, R96, -0xa0, RZ ;  /* 0xffffff6060607824 */ /* 0x000fca00078e02ff */
[----:B------:R-:W-:-:S14]  /*0ce0*/  R2UR UR9, R96 ;  /* 0x00000000600972ca */ /* 0x000fdc00000e0000 */
[----:B------:R-:W2:Y:S01]  /*0cf0*/  LDCU UR9, c[0x0][UR9+0x2b0] ;  /* 0x00005600090977ac */ /* 0x000ea20008000800 */
[----:B------:R-:W-:Y:S01]  /*0d00*/  NOP ;  /* 0x0000000000007918 */ /* 0x000fe20000000000 */
[----:B------:R-:W-:-:S05]  /*0d10*/  CS2R.32 R96, SR_CgaSize ;  /* 0x0000000000607805 */ /* 0x000fca0000008a00 */
[----:B------:R-:W-:-:S05]  /*0d20*/  IMAD R96, R96, -0xa0, RZ ;  /* 0xffffff6060607824 */ /* 0x000fca00078e02ff */
[----:B------:R-:W-:-:S14]  /*0d30*/  R2UR UR7, R96 ;  /* 0x00000000600772ca */ /* 0x000fdc00000e0000 */
[----:B------:R-:W3:Y:S01]  /*0d40*/  LDCU UR7, c[0x0][UR7+0x2b4] ;  /* 0x00005680070777ac */ /* 0x000ee20008000800 */
[----:B------:R-:W4:Y:S08]  /*0d50*/  S2UR UR4, SR_CTAID.Y ;  /* 0x00000000000479c3 */ /* 0x000f300000002600 */
[----:B------:R-:W3:Y:S01]  /*0d60*/  LDC R9, c[0x0][0xb24] ;  /* 0x0002c900ff097b82 */ /* 0x000ee20000000800 */
[----:B-1----:R-:W-:-:S02]  /*0d70*/  I2FP.F32.U32 R4, UR5 ;  /* 0x0000000500047c45 */ /* 0x002fc40008201000 */
[----:B------:R-:W-:-:S05]  /*0d80*/  CS2R.32 R5, SR_CgaSize ;  /* 0x0000000000057805 */ /* 0x000fca0000008a00 */
[----:B------:R-:W-:-:S06]  /*0d90*/  IMAD R5, R5, -0xa0, RZ ;  /* 0xffffff6005057824 */ /* 0x000fcc00078e02ff */
[----:B------:R-:W1:Y:S01]  /*0da0*/  LDC R5, c[0x0][R5+0x2a0] ;  /* 0x0000a80005057b82 */ /* 0x000e620000000800 */
[----:B------:R-:W-:Y:S01]  /*0db0*/  MOV R21, UR5 ;  /* 0x0000000500157c02 */ /* 0x000fe20008000f00 */
[----:B--2---:R-:W-:Y:S01]  /*0dc0*/  FMUL R4, R4, UR9 ;  /* 0x0000000904047c20 */ /* 0x004fe20008400000 */
[----:B----4-:R-:W-:Y:S02]  /*0dd0*/  I2FP.F32.U32 R2, UR4 ;  /* 0x0000000400027c45 */ /* 0x010fe40008201000 */
[----:B------:R-:W-:-:S05]  /*0de0*/  CS2R.32 R3, SR_CgaSize ;  /* 0x0000000000037805 */ /* 0x000fca0000008a00 */
[----:B------:R-:W-:-:S06]  /*0df0*/  IMAD R3, R3, -0xa0, RZ ;  /* 0xffffff6003037824 */ /* 0x000fcc00078e02ff */
[----:B------:R-:W2:Y:S01]  /*0e00*/  LDC R3, c[0x0][R3+0x2a4] ;  /* 0x0000a90003037b82 */ /* 0x000ea20000000800 */
[----:B------:R-:W4:Y:S01]  /*0e10*/  F2I.U32.TRUNC.NTZ R96, R4 ;  /* 0x0000000400607305 */ /* 0x000f22000020f000 */
[----:B------:R-:W-:Y:S01]  /*0e20*/  MOV R20, UR4 ;  /* 0x0000000400147c02 */ /* 0x000fe20008000f00 */
[----:B---3--:R-:W-:-:S05]  /*0e30*/  FMUL R2, R2, UR7 ;  /* 0x0000000702027c20 */ /* 0x008fca0008400000 */
[----:B------:R-:W-:Y:S01]  /*0e40*/  BAR.SYNC.DEFER_BLOCKING 0x0 ;  /* 0x0000000000007b1d */ /* 0x000fe20000010000 */
[----:B------:R-:W-:-:S05]  /*0e50*/  ISETP.GE.AND P0, PT, R9, 0x1, PT ;  /* 0x000000010900780c */ /* 0x000fca0003f06270 */
[----:B------:R-:W3:Y:S02]  /*0e60*/  F2I.U32.TRUNC.NTZ R94, R2 ;  /* 0x00000002005e7305 */ /* 0x000ee4000020f000 */
[----:B------:R-:W2:Y:S01]  /*0e70*/  S2UR UR36, SR_CTAID.Z ;  /* 0x00000000002479c3 */ /* 0x000ea20000002700 */
[----:B----4-:R-:W-:-:S05]  /*0e80*/  IADD3 R96, PT, PT, -R96, RZ, RZ ;  /* 0x000000ff60607210 */ /* 0x010fca0007ffe1ff */
[----:B-1----:R-:W-:Y:S01]  /*0e90*/  IMAD R96, R5, R96, UR5 ;  /* 0x0000000505607e24 */ /* 0x002fe2000f8e0260 */
[----:B---3--:R-:W-:-:S05]  /*0ea0*/  IADD3 R94, PT, PT, -R94, RZ, RZ ;  /* 0x000000ff5e5e7210 */ /* 0x008fca0007ffe1ff */
[----:B--2---:R-:W-:Y:S01]  /*0eb0*/  IMAD R94, R3, R94, UR4 ;  /* 0x00000004035e7e24 */ /* 0x004fe2000f8e025e */
[----:B------:R-:W-:Y:S06]  /*0ec0*/  @!P0 BRA `(.L_x_15) ;  /* 0x0000000000b88947 */ /* 0x000fec0003800000 */
[----:B------:R-:W1:Y:S01]  /*0ed0*/  LDC.64 R4, c[0x0][0xb18] ;  /* 0x0002c600ff047b82 */ /* 0x000e620000000a00 */
[----:B------:R-:W-:-:S07]  /*0ee0*/  ISETP.NE.AND P0, PT, R9, 0x1, PT ;  /* 0x000000010900780c */ /* 0x000fce0003f05270 */
[----:B------:R-:W2:Y:S08]  /*0ef0*/  LDC R10, c[0x0][0xb0c] ;  /* 0x0002c300ff0a7b82 */ /* 0x000eb00000000800 */
[----:B------:R-:W3:Y:S08]  /*0f00*/  LDC R11, c[0x0][0x370] ;  /* 0x0000dc00ff0b7b82 */ /* 0x000ef00000000800 */
[----:B------:R-:W4:Y:S01]  /*0f10*/  LDC R12, c[0x0][0x374] ;  /* 0x0000dd00ff0c7b82 */ /* 0x000f220000000800 */
[----:B-1----:R-:W-:-:S07]  /*0f20*/  ISETP.NE.AND P1, PT, R4, 0x1, PT ;  /* 0x000000010400780c */ /* 0x002fce0003f25270 */
[----:B------:R-:W3:Y:S01]  /*0f30*/  LDC.64 R6, c[0x0][0xb10] ;  /* 0x0002c400ff067b82 */ /* 0x000ee20000000a00 */
[----:B--2---:R-:W-:-:S07]  /*0f40*/  ISETP.NE.AND P2, PT, R10, 0x1, PT ;  /* 0x000000010a00780c */ /* 0x004fce0003f45270 */
[----:B------:R-:W1:Y:S08]  /*0f50*/  LDC R8, c[0x0][0xb20] ;  /* 0x0002c800ff087b82 */ /* 0x000e700000000800 */
[----:B------:R-:W2:Y:S01]  /*0f60*/  LDC.64 R2, c[0x0][0xb28] ;  /* 0x0002ca00ff027b82 */ /* 0x000ea20000000a00 */
[----:B----4-:R-:W-:-:S04]  /*0f70*/  IMAD.HI.U32 R13, R12, R5, RZ ;  /* 0x000000050c0d7227 */ /* 0x010fc800078e00ff */
[----:B------:R-:W-:-:S04]  /*0f80*/  IMAD.HI.U32 R5, R20, R5, RZ ;  /* 0x0000000514057227 */ /* 0x000fc800078e00ff */
[----:B---3--:R-:W-:-:S04]  /*0f90*/  IMAD.HI.U32 R14, R11, R6, RZ ;  /* 0x000000060b0e7227 */ /* 0x008fc800078e00ff */
[C---:B------:R-:W-:Y:S01]  /*0fa0*/  IMAD.HI.U32 R16, R21.reuse, R6, RZ ;  /* 0x0000000615107227 */ /* 0x040fe200078e00ff */
[-C--:B------:R-:W-:Y:S02]  /*0fb0*/  @P2 SHF.R.U32.HI R11, RZ, R7.reuse, R14 ;  /* 0x00000007ff0b2219 */ /* 0x080fe4000001160e */
[-C--:B-1----:R-:W-:Y:S02]  /*0fc0*/  @P1 SHF.R.U32.HI R12, RZ, R8.reuse, R13 ;  /* 0x00000008ff0c1219 */ /* 0x082fe4000001160d */
[----:B------:R-:W-:Y:S02]  /*0fd0*/  SHF.R.U32.HI R5, RZ, R8, R5 ;  /* 0x00000008ff057219 */ /* 0x000fe40000011605 */
[----:B------:R-:W-:Y:S02]  /*0fe0*/  SHF.R.U32.HI R16, RZ, R7, R16 ;  /* 0x00000007ff107219 */ /* 0x000fe40000011610 */
[----:B------:R-:W-:Y:S01]  /*0ff0*/  SEL R5, R20, R5, !P1 ;  /* 0x0000000514057207 */ /* 0x000fe20004800000 */
[----:B--2---:R-:W-:Y:S01]  /*1000*/  IMAD.HI.U32 R14, R12, R2, RZ ;  /* 0x000000020c0e7227 */ /* 0x004fe200078e00ff */
[----:B------:R-:W-:-:S02]  /*1010*/  SEL R7, R21, R16, !P2 ;  /* 0x0000001015077207 */ /* 0x000fc40005000000 */
[----:B------:R-:W-:Y:S01]  /*1020*/  IADD3 R13, PT, PT, -R5, RZ, RZ ;  /* 0x000000ff050d7210 */ /* 0x000fe20007ffe1ff */
[----:B------:R-:W-:Y:S01]  /*1030*/  IMAD.HI.U32 R6, R11, R2, RZ ;  /* 0x000000020b067227 */ /* 0x000fe200078e00ff */
[----:B------:R-:W-:-:S03]  /*1040*/  @P0 SHF.R.U32.HI R12, RZ, R3, R14 ;  /* 0x00000003ff0c0219 */ /* 0x000fc6000001160e */
[----:B------:R-:W-:Y:S01]  /*1050*/  IMAD R13, R4, R13, R20 ;  /* 0x0000000d040d7224 */ /* 0x000fe200078e0214 */
[----:B------:R-:W-:Y:S01]  /*1060*/  @P0 SHF.R.U32.HI R11, RZ, R3, R6 ;  /* 0x00000003ff0b0219 */ /* 0x000fe20000011606 */
[----:B------:R-:W-:-:S04]  /*1070*/  IMAD R12, R12, R9, RZ ;  /* 0x000000090c0c7224 */ /* 0x000fc800078e02ff */
[----:B------:R-:W-:Y:S01]  /*1080*/  IMAD R6, R11, R9, RZ ;  /* 0x000000090b067224 */ /* 0x000fe200078e02ff */
[----:B------:R-:W-:-:S04]  /*1090*/  ISETP.GE.AND P1, PT, R5, R12, PT ;  /* 0x0000000c0500720c */ /* 0x000fc80003f26270 */
[----:B------:R-:W-:Y:S01]  /*10a0*/  ISETP.GE.OR P1, PT, R7, R6, P1 ;  /* 0x000000060700720c */ /* 0x000fe20000f26670 */
[----:B------:R-:W-:-:S05]  /*10b0*/  IMAD.HI.U32 R6, R5, R2, RZ ;  /* 0x0000000205067227 */ /* 0x000fca00078e00ff */
[----:B------:R-:W-:-:S04]  /*10c0*/  SHF.R.U32.HI R6, RZ, R3, R6 ;  /* 0x00000003ff067219 */ /* 0x000fc80000011606 */
[----:B------:R-:W-:-:S03]  /*10d0*/  SEL R6, R5, R6, !P0 ;  /* 0x0000000605067207 */ /* 0x000fc60004000000 */
[----:B------:R-:W-:Y:S01]  /*10e0*/  @!P1 IMAD.HI.U32 R8, R7, R2, RZ ;  /* 0x0000000207089227 */ /* 0x000fe200078e00ff */
[----:B------:R-:W-:-:S04]  /*10f0*/  IADD3 R2, PT, PT, -R6, RZ, RZ ;  /* 0x000000ff06027210 */ /* 0x000fc80007ffe1ff */
[----:B------:R-:W-:Y:S01]  /*1100*/  @!P1 SHF.R.U32.HI R8, RZ, R3, R8 ;  /* 0x00000003ff089219 */ /* 0x000fe20000011608 */
[----:B------:R-:W-:-:S03]  /*1110*/  IMAD R2, R9, R2, R5 ;  /* 0x0000000209027224 */ /* 0x000fc600078e0205 */
[----:B------:R-:W-:-:S05]  /*1120*/  @!P1 SEL R3, R7, R8, !P0 ;  /* 0x0000000807039207 */ /* 0x000fca0004000000 */
[--C-:B------:R-:W-:Y:S02]  /*1130*/  @!P1 IMAD.IADD R6, R6, 0x1, -R3.reuse ;  /* 0x0000000106069824 */ /* 0x100fe400078e0a03 */
[----:B------:R-:W-:Y:S01]  /*1140*/  @!P1 IMAD R3, R2, R11, R3 ;  /* 0x0000000b02039224 */ /* 0x000fe200078e0203 */
[----:B------:R-:W-:Y:S01]  /*1150*/  IADD3 R2, PT, PT, -R7, RZ, RZ ;  /* 0x000000ff07027210 */ /* 0x000fe20007ffe1ff */
[----:B------:R-:W-:Y:S02]  /*1160*/  @!P1 IMAD R5, R6, R9, R7 ;  /* 0x0000000906059224 */ /* 0x000fe400078e0207 */
[----:B------:R-:W-:Y:S02]  /*1170*/  @!P1 IMAD.MOV.U32 R7, RZ, RZ, R3 ;  /* 0x000000ffff079224 */ /* 0x000fe400078e0003 */
[----:B------:R-:W-:Y:S02]  /*1180*/  IMAD R2, R10, R2, R21 ;  /* 0x000000020a027224 */ /* 0x000fe400078e0215 */
[----:B------:R-:W-:-:S02]  /*1190*/  IMAD R20, R5, R4, R13 ;  /* 0x0000000405147224 */ /* 0x000fc400078e020d */
[----:B------:R-:W-:Y:S02]  /*11a0*/  IMAD R21, R7, R10, R2 ;  /* 0x0000000a07157224 */ /* 0x000fe400078e0202 */
.L_x_15:
[----:B------:R-:W1:Y:S01]  /*11b0*/  LDCU UR4, c[0x0][0xb30] ;  /* 0x00016600ff0477ac */ /* 0x000e620008000800 */
[----:B------:R-:W2:Y:S08]  /*11c0*/  S2UR UR37, SR_CgaCtaId ;  /* 0x00000000002579c3 */ /* 0x000eb00000008800 */
[----:B------:R-:W3:Y:S01]  /*11d0*/  LDC R40, c[0x0][0xb24] ;  /* 0x0002c900ff287b82 */ /* 0x000ee20000000800 */
[----:B-1----:R-:W-:-:S09]  /*11e0*/  UISETP.NE.AND UP1, UPT, UR4, 0x1, UPT ;  /* 0x000000010400788c */ /* 0x002fd2000bf25270 */
[----:B--2---:R-:W-:Y:S05]  /*11f0*/  BRA.U UP1, `(.L_x_16) ;  /* 0x0000000101407547 */ /* 0x004fea000b800000 */
[----:B------:R-:W1:Y:S08]  /*1200*/  LDC.64 R4, c[0x0][0xb10] ;  /* 0x0002c400ff047b82 */ /* 0x000e700000000a00 */
[----:B------:R-:W2:Y:S08]  /*1210*/  LDC.64 R2, c[0x0][0xb18] ;  /* 0x0002c600ff027b82 */ /* 0x000eb00000000a00 */
[----:B------:R-:W4:Y:S08]  /*1220*/  LDC R6, c[0x0][0xb20] ;  /* 0x0002c800ff067b82 */ /* 0x000f300000000800 */
[----:B------:R-:W3:Y:S01]  /*1230*/  LDC R8, c[0x0][0xb0c] ;  /* 0x0002c300ff087b82 */ /* 0x000ee20000000800 */
[----:B-1----:R-:W-:-:S05]  /*1240*/  IMAD.HI.U32 R4, R21, R4, RZ ;  /* 0x0000000415047227 */ /* 0x002fca00078e00ff */
[----:B------:R-:W-:Y:S01]  /*1250*/  SHF.R.U32.HI R4, RZ, R5, R4 ;  /* 0x00000005ff047219 */ /* 0x000fe20000011604 */
[----:B--2---:R-:W-:Y:S01]  /*1260*/  IMAD.HI.U32 R3, R20, R3, RZ ;  /* 0x0000000314037227 */ /* 0x004fe200078e00ff */
[----:B------:R-:W-:-:S04]  /*1270*/  ISETP.NE.AND P0, PT, R2, 0x1, PT ;  /* 0x000000010200780c */ /* 0x000fc80003f05270 */
[----:B----4-:R-:W-:-:S04]  /*1280*/  SHF.R.U32.HI R3, RZ, R6, R3 ;  /* 0x00000006ff037219 */ /* 0x010fc80000011603 */
[----:B------:R-:W-:Y:S02]  /*1290*/  SEL R3, R20, R3, !P0 ;  /* 0x0000000314037207 */ /* 0x000fe40004000000 */
[----:B---3--:R-:W-:-:S04]  /*12a0*/  ISETP.NE.AND P1, PT, R8, 0x1, PT ;  /* 0x000000010800780c */ /* 0x008fc80003f25270 */
[----:B------:R-:W-:-:S05]  /*12b0*/  SEL R4, R21, R4, !P1 ;  /* 0x0000000415047207 */ /* 0x000fca0004800000 */
[----:B------:R-:W-:Y:S02]  /*12c0*/  IMAD.IADD R5, R3, 0x1, -R4 ;  /* 0x0000000103057824 */ /* 0x000fe400078e0a04 */
[----:B------:R-:W-:Y:S02]  /*12d0*/  IMAD.IADD R3, R4, 0x1, -R3 ;  /* 0x0000000104037824 */ /* 0x000fe400078e0a03 */
[----:B------:R-:W-:Y:S02]  /*12e0*/  IMAD R21, R5, R8, R21 ;  /* 0x0000000805157224 */ /* 0x000fe400078e0215 */
[----:B------:R-:W-:-:S07]  /*12f0*/  IMAD R20, R3, R2, R20 ;  /* 0x0000000203147224 */ /* 0x000fce00078e0214 */
.L_x_16:
[----:B------:R-:W-:Y:S01]  /*1300*/  BAR.SYNC.DEFER_BLOCKING 0x0 ;  /* 0x0000000000007b1d */ /* 0x000fe20000010000 */
[----:B------:R-:W-:Y:S01]  /*1310*/  UISETP.NE.AND UP1, UPT, UR8, 0x2, UPT ;  /* 0x000000020800788c */ /* 0x000fe2000bf25270 */
[----:B------:R-:W-:Y:S02]  /*1320*/  ISETP.NE.OR P5, PT, R0, 0x2, !P5 ;  /* 0x000000020000780c */ /* 0x000fe40006fa5670 */
[----:B------:R-:W-:-:S06]  /*1330*/  LOP3.LUT R2, R108, 0x1f, RZ, 0xc0, !PT ;  /* 0x0000001f6c027812 */ /* 0x000fcc00078ec0ff */
[----:B------:R-:W-:Y:S05]  /*1340*/  BRA.U UP1, `(.L_x_17) ;  /* 0x00000011013c7547 */ /* 0x000fea000b800000 */
[----:B------:R-:W1:Y:S01]  /*1350*/  LDCU UR13, c[0x0][0x38c] ;  /* 0x00007180ff0d77ac */ /* 0x000e620008000800 */
[----:B------:R-:W2:Y:S01]  /*1360*/  LDC R9, c[0x0][0x370] ;  /* 0x0000dc00ff097b82 */ /* 0x000ea20000000800 */
[----:B------:R-:W-:Y:S01]  /*1370*/  PLOP3.LUT P1, PT, PT, PT, UP2, 0x80, 0x8 ;  /* 0x000000000008781c */ /* 0x000fe20003f2f028 */
[----:B------:R-:W-:Y:S01]  /*1380*/  HFMA2 R12, -RZ, RZ, 0, 0 ;  /* 0x00000000ff0c7431 */ /* 0x000fe200000001ff */
[----:B------:R-:W-:Y:S01]  /*1390*/  ISETP.EQ.OR P4, PT, R2, RZ, P5 ;  /* 0x000000ff0200720c */ /* 0x000fe20002f82670 */
[----:B------:R-:W-:Y:S01]  /*13a0*/  IMAD.MOV.U32 R15, RZ, RZ, 0x1 ;  /* 0x00000001ff0f7424 */ /* 0x000fe200078e00ff */
[----:B------:R-:W-:Y:S01]  /*13b0*/  PLOP3.LUT P1, PT, P1, PT, PT, 0x8, 0x80 ;  /* 0x000000000080781c */ /* 0x000fe20000f2e170 */
[----:B------:R-:W-:Y:S01]  /*13c0*/  IMAD.MOV.U32 R14, RZ, RZ, RZ ;  /* 0x000000ffff0e7224 */ /* 0x000fe200078e00ff */
[----:B------:R-:W-:Y:S01]  /*13d0*/  MOV R8, 0x1 ;  /* 0x0000000100087802 */ /* 0x000fe20000000f00 */
[----:B------:R-:W4:Y:S01]  /*13e0*/  LDC R0, c[0x0][0x374] ;  /* 0x0000dd00ff007b82 */ /* 0x000f220000000800 */
[----:B------:R-:W-:Y:S01]  /*13f0*/  IMAD.MOV.U32 R10, RZ, RZ, RZ ;  /* 0x000000ffff0a7224 */ /* 0x000fe200078e00ff */
[----:B------:R-:W2:Y:S01]  /*1400*/  LDCU.64 UR22, c[0x0][0x348] ;  /* 0x00006900ff1677ac */ /* 0x000ea20008000a00 */
[----:B------:R-:W-:Y:S01]  /*1410*/  UMOV UR6, URZ ;  /* 0x000000ff00067c82 */ /* 0x000fe20008000000 */
[----:B-1----:R-:W-:-:S04]  /*1420*/  UIADD3 UR5, UPT, UPT, UR13, 0x7f, URZ ;  /* 0x0000007f0d057890 */ /* 0x002fc8000fffe0ff */
[----:B------:R-:W-:-:S04]  /*1430*/  USHF.R.S32.HI UR4, URZ, 0x1f, UR5 ;  /* 0x0000001fff047899 */ /* 0x000fc80008011405 */
[----:B------:R-:W-:-:S04]  /*1440*/  ULEA.HI UR4, UR4, UR5, URZ, 0x7 ;  /* 0x0000000504047291 */ /* 0x000fc8000f8f38ff */
[----:B------:R-:W-:Y:S02]  /*1450*/  USHF.R.S32.HI UR15, URZ, 0x7, UR4 ;  /* 0x00000007ff0f7899 */ /* 0x000fe40008011404 */
[----:B------:R-:W-:Y:S02]  /*1460*/  UIADD3 UR4, UPT, UPT, UR13, -0x1, URZ ;  /* 0xffffffff0d047890 */ /* 0x000fe4000fffe0ff */
[----:B------:R-:W-:Y:S02]  /*1470*/  UISETP.LT.U32.AND UP0, UPT, UR15, 0x3, UPT ;  /* 0x000000030f00788c */ /* 0x000fe4000bf01070 */
[----:B------:R-:W-:Y:S02]  /*1480*/  UISETP.GE.U32.AND UP1, UPT, UR4, -0xff, UPT ;  /* 0xffffff010400788c */ /* 0x000fe4000bf26070 */
[----:B------:R-:W-:Y:S02]  /*1490*/  USEL UR14, UR15, 0x3, UP0 ;  /* 0x000000030f0e7887 */ /* 0x000fe40008000000 */
[----:B------:R-:W-:-:S02]  /*14a0*/  UIADD3 UR13, UPT, UPT, UR13, 0xfe, URZ ;  /* 0x000000fe0d0d7890 */ /* 0x000fc4000fffe0ff */
[----:B------:R-:W-:Y:S02]  /*14b0*/  UIADD3 UR5, UPT, UPT, UR14, -0x1, URZ ;  /* 0xffffffff0e057890 */ /* 0x000fe4000fffe0ff */
[----:B------:R-:W-:-:S03]  /*14c0*/  UIADD3 UR7, UPT, UPT, UR15, -UR14, URZ ;  /* 0x8000000e0f077290 */ /* 0x000fc6000fffe0ff */
[----:B------:R-:W-:-:S04]  /*14d0*/  @UP1 UIADD3 UR5, UPT, UPT, UR14, URZ, URZ ;  /* 0x000000ff0e051290 */ /* 0x000fc8000fffe0ff */
[----:B--2---:R-:W-:-:S12]  /*14e0*/  UIADD3 UR5, UPT, UPT, UR5, 0x1, URZ ;  /* 0x0000000105057890 */ /* 0x004fd8000fffe0ff */
.L_x_35:
[----:B------:R-:W-:Y:S01]  /*14f0*/  UISETP.NE.AND UP0, UPT, UR37, URZ, UPT ;  /* 0x000000ff2500728c */ /* 0x000fe2000bf05270 */
[----:B------:R-:W1:Y:S08]  /*1500*/  S2UR UR37, SR_CgaCtaId ;  /* 0x00000000002579c3 */ /* 0x000e700000008800 */
[----:B------:R-:W-:Y:S05]  /*1510*/  BRA.U UP0, `(.L_x_18) ;  /* 0x0000000100347547 */ /* 0x000fea000b800000 */
[----:B------:R-:W2:Y:S01]  /*1520*/  S2R R2, SR_CgaCtaId ;  /* 0x0000000000027919 */ /* 0x000ea20000008800 */
[----:B------:R-:W-:-:S04]  /*1530*/  MOV R3, 0x400 ;  /* 0x0000040000037802 */ /* 0x000fc80000000f00 */
[----:B--2---:R-:W-:Y:S02]  /*1540*/  LEA R3, R2, R3, 0x18 ;  /* 0x0000000302037211 */ /* 0x004fe400078ec0ff */
[----:B------:R-:W-:-:S03]  /*1550*/  SHF.L.U32 R2, R8, 0x1f, RZ ;  /* 0x0000001f08027819 */ /* 0x000fc600000006ff */
[----:B------:R-:W-:-:S04]  /*1560*/  IMAD R3, R10, 0x8, R3 ;  /* 0x000000080a037824 */ /* 0x000fc800078e0203 */
[----:B------:R-:W2:Y:S02]  /*1570*/  SYNCS.PHASECHK.TRANS64.TRYWAIT P0, [R3+URZ+0xd0], R2 ;  /* 0x0000d002030075a7 */ /* 0x000ea400080011ff */
[----:B--2---:R-:W-:Y:S05]  /*1580*/  @!P0 BRA `(.L_x_19) ;  /* 0x0000005800d88947 */ /* 0x004fea0003800000 */
.L_x_104:
[----:B------:R-:W-:Y:S01]  /*1590*/  VIADD R10, R10, 0x1 ;  /* 0x000000010a0a7836 */ /* 0x000fe20000000000 */
[----:B------:R2:W-:Y:S04]  /*15a0*/  SYNCS.ARRIVE.TRANS64.A1T0 RZ, [R3+URZ+0xc0], RZ ;  /* 0x0000c0ff03ff79a7 */ /* 0x0005e800081000ff */
[----:B------:R-:W-:-:S04]  /*15b0*/  ISETP.NE.AND P0, PT, R10, 0x2, PT ;  /* 0x000000020a00780c */ /* 0x000fc80003f05270 */
[----:B------:R-:W-:Y:S02]  /*15c0*/  SEL R10, R10, RZ, P0 ;  /* 0x000000ff0a0a7207 */ /* 0x000fe40000000000 */
[----:B--2---:R-:W-:-:S04]  /*15d0*/  SEL R3, RZ, 0x1, P0 ;  /* 0x00000001ff037807 */ /* 0x004fc80000000000 */
[----:B------:R-:W-:-:S07]  /*15e0*/  LOP3.LUT R8, R8, R3, RZ, 0x3c, !PT ;  /* 0x0000000308087212 */ /* 0x000fce00078e3cff */
.L_x_18:
[----:B------:R-:W-:Y:S01]  /*15f0*/  UMOV UR4, 0x400 ;  /* 0x0000040000047882 */ /* 0x000fe20000000000 */
[----:B------:R-:W-:Y:S01]  /*1600*/  SHF.L.U32 R2, R15, 0x1f, RZ ;  /* 0x0000001f0f027819 */ /* 0x000fe200000006ff */
[----:B-1----:R-:W-:Y:S01]  /*1610*/  ULEA UR4, UR37, UR4, 0x18 ;  /* 0x0000000425047291 */ /* 0x002fe2000f8ec0ff */
[----:B------:R-:W-:Y:S01]  /*1620*/  R2UR UR35, R21 ;  /* 0x00000000152372ca */ /* 0x000fe200000e0000 */
[----:B------:R-:W-:Y:S01]  /*1630*/  UISETP.GE.U32.AND UP0, UPT, UR13, 0xff, UPT ;  /* 0x000000ff0d00788c */ /* 0x000fe2000bf06070 */
[----:B------:R-:W-:Y:S01]  /*1640*/  R2UR UR11, R20 ;  /* 0x00000000140b72ca */ /* 0x000fe200000e0000 */
[----:B------:R-:W-:Y:S01]  /*1650*/  ULEA UR8, UR6, UR4, 0x3 ;  /* 0x0000000406087291 */ /* 0x000fe2000f8e18ff */
[----:B------:R-:W-:-:S08]  /*1660*/  UMOV UR24, URZ ;  /* 0x000000ff00187c82 */ /* 0x000fd00008000000 */
[----:B------:R1:W2:Y:S01]  /*1670*/  SYNCS.PHASECHK.TRANS64.TRYWAIT P0, [UR8+0x18], R2 ;  /* 0x00001802ff0075a7 */ /* 0x0002a20008001108 */
[----:B------:R-:W-:Y:S02]  /*1680*/  USHF.L.U32 UR35, UR35, 0x6, URZ ;  /* 0x0000000623237899 */ /* 0x000fe400080006ff */
[----:B------:R-:W-:Y:S01]  /*1690*/  USHF.L.U32 UR11, UR11, 0x7, URZ ;  /* 0x000000070b0b7899 */ /* 0x000fe200080006ff */
[----:B------:R-:W-:Y:S11]  /*16a0*/  BRA.U !UP0, `(.L_x_20) ;  /* 0x0000000108a87547 */ /* 0x000ff6000b800000 */
[----:B------:R-:W-:Y:S01]  /*16b0*/  UMOV UR16, URZ ;  /* 0x000000ff00107c82 */ /* 0x000fe20008000000 */
[----:B------:R-:W-:-:S05]  /*16c0*/  UMOV UR17, UR6 ;  /* 0x0000000600117c82 */ /* 0x000fca0008000000 */
.L_x_25:
[----:B-1----:R-:W-:Y:S01]  /*16d0*/  ULEA UR33, UR17, UR4, 0x3 ;  /* 0x0000000411217291 */ /* 0x002fe2000f8e18ff */
[----:B--2---:R-:W-:Y:S01]  /*16e0*/  @!P5 MOV R3, 0x6000 ;  /* 0x000060000003d802 */ /* 0x004fe20000000f00 */
[----:B--2---:R-:W-:Y:S10]  /*16f0*/  @P0 BRA `(.L_x_21) ;  /* 0x00000000000c0947 */ /* 0x004ff40003800000 */
[----:B------:R-:W-:-:S04]  /*1700*/  SHF.L.U32 R5, R15, 0x1f, RZ ;  /* 0x0000001f0f057819 */ /* 0x000fc800000006ff */
[----:B------:R-:W2:Y:S02]  /*1710*/  SYNCS.PHASECHK.TRANS64.TRYWAIT P0, [UR33+0x18], R5 ;  /* 0x00001805ff0075a7 */ /* 0x000ea40008001121 */
[----:B--2---:R-:W-:Y:S05]  /*1720*/  @!P0 BRA `(.L_x_22) ;  /* 0x0000005800848947 */ /* 0x004fea0003800000 */
.L_x_21:
[----:B------:R2:W-:Y:S01]  /*1730*/  @!P5 SYNCS.ARRIVE.TRANS64 RZ, [UR33], R3 ;  /* 0x00000003ffffd9a7 */ /* 0x0005e20008000021 */
[----:B------:R-:W-:Y:S04]  /*1740*/  BSSY.RECONVERGENT B0, `(.L_x_23) ;  /* 0x0000003000007945 */ /* 0x000fe80003800200 */
[----:B------:R-:W-:Y:S05]  /*1750*/  @P4 BRA `(.L_x_24) ;  /* 0x0000000000044947 */ /* 0x000fea0003800000 */
[----:B------:R-:W-:Y:S05]  /*1760*/  BPT.TRAP 0x1 ;  /* 0x000000040000795c */ /* 0x000fea0000300000 */
.L_x_24:
[----:B------:R-:W-:Y:S05]  /*1770*/  BSYNC.RECONVERGENT B0 ;  /* 0x0000000000007941 */ /* 0x000fea0003800200 */
.L_x_23:
[----:B------:R-:W-:Y:S02]  /*1780*/  UIADD3 UR6, UPT, UPT, UR17, 0x1, URZ ;  /* 0x0000000111067890 */ /* 0x000fe4000fffe0ff */
[----:B------:R-:W-:Y:S02]  /*1790*/  ULEA UR32, UR17, UR4, 0xd ;  /* 0x0000000411207291 */ /* 0x000fe4000f8e68ff */
[----:B------:R-:W-:Y:S02]  /*17a0*/  UISETP.NE.AND UP0, UPT, UR6, 0x3, UPT ;  /* 0x000000030600788c */ /* 0x000fe4000bf05270 */
[----:B------:R-:W-:Y:S02]  /*17b0*/  UIADD3 UR26, UP1, UPT, UR22, 0x80, URZ ;  /* 0x00000080161a7890 */ /* 0x000fe4000ff3e0ff */
[----:B------:R-:W-:Y:S02]  /*17c0*/  USEL UR9, URZ, 0x1, UP0 ;  /* 0x00000001ff097887 */ /* 0x000fe40008000000 */
[----:B------:R-:W-:-:S02]  /*17d0*/  USEL UR6, UR6, URZ, UP0 ;  /* 0x000000ff06067287 */ /* 0x000fc40008000000 */
[----:B------:R-:W-:Y:S02]  /*17e0*/  UIADD3 UR20, UP0, UPT, UR22, 0x180, URZ ;  /* 0x0000018016147890 */ /* 0x000fe4000ff1e0ff */
[----:B------:R-:W-:Y:S01]  /*17f0*/  ULEA UR8, UR6, UR4, 0x3 ;  /* 0x0000000406087291 */ /* 0x000fe2000f8e18ff */
[----:B------:R-:W-:Y:S01]  /*1800*/  LOP3.LUT R15, R15, UR9, RZ, 0x3c, !PT ;  /* 0x000000090f0f7c12 */ /* 0x000fe2000f8e3cff */
[----:B------:R-:W-:Y:S02]  /*1810*/  USHF.L.U32 UR34, UR16, 0x7, URZ ;  /* 0x0000000710227899 */ /* 0x000fe400080006ff */
[----:B------:R-:W-:Y:S01]  /*1820*/  UIADD3.X UR27, UPT, UPT, URZ, UR23, URZ, UP1, !UPT ;  /* 0x00000017ff1b7290 */ /* 0x000fe20008ffe4ff */
[----:B-1----:R-:W-:Y:S01]  /*1830*/  SHF.L.U32 R2, R15, 0x1f, RZ ;  /* 0x0000001f0f027819 */ /* 0x002fe200000006ff */
[----:B------:R-:W-:Y:S02]  /*1840*/  UIADD3 UR32, UPT, UPT, UR32, 0x4400, URZ ;  /* 0x0000440020207890 */ /* 0x000fe4000fffe0ff */
[----:B------:R-:W-:Y:S01]  /*1850*/  UIADD3.X UR21, UPT, UPT, URZ, UR23, URZ, UP0, !UPT ;  /* 0x00000017ff157290 */ /* 0x000fe200087fe4ff */
[----:B------:R1:W1:Y:S01]  /*1860*/  SYNCS.PHASECHK.TRANS64.TRYWAIT P0, [UR8+0x18], R2 ;  /* 0x00001802ff0075a7 */ /* 0x0002620008001108 */
[----:B------:R-:W-:Y:S01]  /*1870*/  ULEA UR8, UR17, UR4, 0xe ;  /* 0x0000000411087291 */ /* 0x000fe2000f8e70ff */
[----:B------:R-:W-:Y:S01]  /*1880*/  UMOV UR18, 0x0 ;  /* 0x0000000000127882 */ /* 0x000fe20000000000 */
[----:B------:R-:W-:-:S02]  /*1890*/  UMOV UR19, 0x10000000 ;  /* 0x1000000000137882 */ /* 0x000fc40000000000 */
[----:B------:R-:W-:Y:S01]  /*18a0*/  UIADD3 UR8, UPT, UPT, UR8, 0xa400, URZ ;  /* 0x0000a40008087890 */ /* 0x000fe2000fffe0ff */
[----:B------:R1:W-:Y:S01]  /*18b0*/  UTMALDG.3D [UR32], [UR26], desc[UR18] ;  /* 0x000012201a0075b4 */ /* 0x0003e20008011000 */
[----:B------:R-:W-:Y:S01]  /*18c0*/  UMOV UR12, UR36 ;  /* 0x00000024000c7c82 */ /* 0x000fe20008000000 */
[----:B------:R-:W-:Y:S01]  /*18d0*/  UMOV UR9, UR33 ;  /* 0x0000002100097c82 */ /* 0x000fe20008000000 */
[----:B------:R-:W-:Y:S01]  /*18e0*/  UMOV UR10, UR34 ;  /* 0x00000022000a7c82 */ /* 0x000fe20008000000 */
[----:B------:R-:W-:Y:S01]  /*18f0*/  UIADD3 UR16, UPT, UPT, UR16, 0x1, URZ ;  /* 0x0000000110107890 */ /* 0x000fe2000fffe0ff */
[----:B------:R-:W-:Y:S01]  /*1900*/  UMOV UR24, UR5 ;  /* 0x0000000500187c82 */ /* 0x000fe20008000000 */
[----:B------:R-:W-:Y:S02]  /*1910*/  UMOV UR17, UR6 ;  /* 0x0000000600117c82 */ /* 0x000fe40008000000 */
[----:B------:R1:W-:Y:S01]  /*1920*/  UTMALDG.3D [UR8], [UR20], desc[UR18] ;  /* 0x00001208140075b4 */ /* 0x0003e20008011000 */
[----:B------:R-:W-:-:S09]  /*1930*/  UISETP.NE.AND UP0, UPT, UR16, UR5, UPT ;  /* 0x000000051000728c */ /* 0x000fd2000bf05270 */
[----:B------:R-:W-:Y:S05]  /*1940*/  BRA.U UP0, `(.L_x_25) ;  /* 0xfffffffd00607547 */ /* 0x000fea000b83ffff */
.L_x_20:
[----:B-1----:R-:W-:Y:S01]  /*1950*/  ULEA UR8, UR6, UR4, 0x3 ;  /* 0x0000000406087291 */ /* 0x002fe2000f8e18ff */
[----:B------:R-:W-:Y:S01]  /*1960*/  SHF.L.U32 R2, R15, 0x1f, RZ ;  /* 0x0000001f0f027819 */ /* 0x000fe200000006ff */
[----:B------:R-:W-:Y:S01]  /*1970*/  @!P1 SYNCS.ARRIVE.TRANS64.A1T0 RZ, [UR4+0x58], RZ ;  /* 0x000058ffffff99a7 */ /* 0x000fe20008100004 */
[----:B------:R-:W-:-:S06]  /*1980*/  UISETP.GT.AND UP0, UPT, UR15, UR14, UPT ;  /* 0x0000000e0f00728c */ /* 0x000fcc000bf04270 */
[----:B--2---:R1:W2:Y:S03]  /*1990*/  SYNCS.PHASECHK.TRANS64.TRYWAIT P0, [UR8+0x18], R2 ;  /* 0x00001802ff0075a7 */ /* 0x0042a60008001108 */
[----:B------:R-:W-:Y:S05]  /*19a0*/  BRA.U !UP0, `(.L_x_26) ;  /* 0x0000000108ac7547 */ /* 0x000fea000b800000 */
[----:B------:R-:W-:Y:S01]  /*19b0*/  UIADD3 UR21, UPT, UPT, UR7, UR24, URZ ;  /* 0x0000001807157290 */ /* 0x000fe2000fffe0ff */
[----:B------:R-:W-:-:S11]  /*19c0*/  UMOV UR25, UR6 ;  /* 0x0000000600197c82 */ /* 0x000fd60008000000 */
.L_x_31:
[----:B-1----:R-:W-:Y:S01]  /*19d0*/  ULEA UR17, UR25, UR4, 0x3 ;  /* 0x0000000419117291 */ /* 0x002fe2000f8e18ff */
[----:B--2---:R-:W-:Y:S01]  /*19e0*/  @!P5 MOV R3, 0x6000 ;  /* 0x000060000003d802 */ /* 0x004fe20000000f00 */
[----:B--2---:R-:W-:Y:S10]  /*19f0*/  @P0 BRA `(.L_x_27) ;  /* 0x00000000000c0947 */ /* 0x004ff40003800000 */
[----:B------:R-:W-:-:S04]  /*1a00*/  SHF.L.U32 R5, R15, 0x1f, RZ ;  /* 0x0000001f0f057819 */ /* 0x000fc800000006ff */
[----:B------:R-:W2:Y:S02]  /*1a10*/  SYNCS.PHASECHK.TRANS64.TRYWAIT P0, [UR17+0x18], R5 ;  /* 0x00001805ff0075a7 */ /* 0x000ea40008001111 */
[----:B--2---:R-:W-:Y:S05]  /*1a20*/  @!P0 BRA `(.L_x_28) ;  /* 0x0000005400dc8947 */ /* 0x004fea0003800000 */
.L_x_27:
[----:B------:R2:W-:Y:S01]  /*1a30*/  @!P5 SYNCS.ARRIVE.TRANS64 RZ, [UR17], R3 ;  /* 0x00000003ffffd9a7 */ /* 0x0005e20008000011 */
[----:B------:R-:W-:Y:S04]  /*1a40*/  BSSY.RECONVERGENT B0, `(.L_x_29) ;  /* 0x0000003000007945 */ /* 0x000fe80003800200 */
[----:B------:R-:W-:Y:S05]  /*1a50*/  @P4 BRA `(.L_x_30) ;  /* 0x0000000000044947 */ /* 0x000fea0003800000 */
[----:B------:R-:W-:Y:S05]  /*1a60*/  BPT.TRAP 0x1 ;  /* 0x000000040000795c */ /* 0x000fea0000300000 */
.L_x_30:
[----:B------:R-:W-:Y:S05]  /*1a70*/  BSYNC.RECONVERGENT B0 ;  /* 0x0000000000007941 */ /* 0x000fea0003800200 */
.L_x_29:
        /* <DEDUP_REMOVED lines=10> */
[----:B------:R-:W-:Y:S01]  /*1b20*/  UIADD3 UR16, UPT, UPT, UR16, 0x4400, URZ ;  /* 0x0000440010107890 */ /* 0x000fe2000fffe0ff */
[----:B-1----:R-:W-:Y:S01]  /*1b30*/  SHF.L.U32 R2, R15, 0x1f, RZ ;  /* 0x0000001f0f027819 */ /* 0x002fe200000006ff */
[----:B------:R-:W-:Y:S02]  /*1b40*/  UIADD3.X UR31, UPT, UPT, URZ, UR23, URZ, UP1, !UPT ;  /* 0x00000017ff1f7290 */ /* 0x000fe40008ffe4ff */
[----:B------:R-:W-:Y:S01]  /*1b50*/  UIADD3.X UR29, UPT, UPT, URZ, UR23, URZ, UP0, !UPT ;  /* 0x00000017ff1d7290 */ /* 0x000fe200087fe4ff */
[----:B------:R1:W1:Y:S01]  /*1b60*/  SYNCS.PHASECHK.TRANS64.TRYWAIT P0, [UR8+0x18], R2 ;  /* 0x00001802ff0075a7 */ /* 0x0002620008001108 */
[----:B------:R-:W-:Y:S01]  /*1b70*/  ULEA UR8, UR25, UR4, 0xe ;  /* 0x0000000419087291 */ /* 0x000fe2000f8e70ff */
[----:B------:R-:W-:Y:S01]  /*1b80*/  UMOV UR26, 0x0 ;  /* 0x00000000001a7882 */ /* 0x000fe20000000000 */
[----:B------:R-:W-:-:S02]  /*1b90*/  UMOV UR27, 0x10000000 ;  /* 0x10000000001b7882 */ /* 0x000fc40000000000 */
[----:B------:R-:W-:Y:S01]  /*1ba0*/  UIADD3 UR8, UPT, UPT, UR8, 0xa400, URZ ;  /* 0x0000a40008087890 */ /* 0x000fe2000fffe0ff */
[----:B------:R-:W-:Y:S01]  /*1bb0*/  UMOV UR19, UR35 ;  /* 0x0000002300137c82 */ /* 0x000fe20008000000 */
[----:B------:R-:W-:Y:S01]  /*1bc0*/  UMOV UR20, UR36 ;  /* 0x0000002400147c82 */ /* 0x000fe20008000000 */
[----:B------:R-:W-:Y:S01]  /*1bd0*/  UMOV UR12, UR36 ;  /* 0x00000024000c7c82 */ /* 0x000fe20008000000 */
[----:B------:R-:W-:Y:S01]  /*1be0*/  UMOV UR9, UR17 ;  /* 0x0000001100097c82 */ /* 0x000fe20008000000 */
[----:B------:R-:W-:Y:S01]  /*1bf0*/  UMOV UR10, UR18 ;  /* 0x00000012000a7c82 */ /* 0x000fe20008000000 */
[----:B------:R1:W-:Y:S01]  /*1c00*/  UTMALDG.3D [UR16], [UR30], desc[UR26] ;  /* 0x00001a101e0075b4 */ /* 0x0003e20008011000 */
[----:B------:R-:W-:Y:S01]  /*1c10*/  UIADD3 UR24, UPT, UPT, UR24, 0x1, URZ ;  /* 0x0000000118187890 */ /* 0x000fe2000fffe0ff */
[----:B------:R-:W-:-:S03]  /*1c20*/  UMOV UR25, UR6 ;  /* 0x0000000600197c82 */ /* 0x000fc60008000000 */
[----:B------:R-:W-:Y:S01]  /*1c30*/  UISETP.NE.AND UP0, UPT, UR24, UR21, UPT ;  /* 0x000000151800728c */ /* 0x000fe2000bf05270 */
[----:B------:R1:W-:Y:S08]  /*1c40*/  UTMALDG.3D [UR8], [UR28], desc[UR26] ;  /* 0x00001a081c0075b4 */ /* 0x0003f00008011000 */
[----:B------:R-:W-:Y:S05]  /*1c50*/  BRA.U UP0, `(.L_x_31) ;  /* 0xfffffffd005c7547 */ /* 0x000fea000b83ffff */
.L_x_26:
[----:B-1----:R-:W-:Y:S01]  /*1c60*/  LEA R2, R14, UR4, 0x3 ;  /* 0x000000040e027c11 */ /* 0x002fe2000f8e18ff */
[----:B------:R-:W-:Y:S01]  /*1c70*/  NOP ;  /* 0x0000000000007918 */ /* 0x000fe20000000000 */
[----:B--2---:R-:W-:Y:S02]  /*1c80*/  SHF.L.U32 R3, R12, 0x1f, RZ ;  /* 0x0000001f0c037819 */ /* 0x004fe400000006ff */
[----:B------:R-:W-:Y:S02]  /*1c90*/  LEA R4, R14, UR4, 0x4 ;  /* 0x000000040e047c11 */ /* 0x000fe4000f8e20ff */
[----:B------:R-:W1:Y:S02]  /*1ca0*/  SYNCS.PHASECHK.TRANS64.TRYWAIT P0, [R2+URZ+0x60], R3 ;  /* 0x00006003020075a7 */ /* 0x000e6400080011ff */
[----:B-1----:R-:W-:Y:S05]  /*1cb0*/  @!P0 BRA `(.L_x_32) ;  /* 0x0000005400508947 */ /* 0x002fea0003800000 */
.L_x_107:
[----:B------:R-:W2:Y:S01]  /*1cc0*/  LDS.128 R4, [R4+0xf0] ;  /* 0x0000f00004047984 */ /* 0x000ea20000000c00 */
[----:B---3--:R-:W-:Y:S01]  /*1cd0*/  ISETP.GE.AND P0, PT, R40, 0x1, PT ;  /* 0x000000012800780c */ /* 0x008fe20003f06270 */
[----:B-1----:R-:W-:Y:S01]  /*1ce0*/  VIADD R2, R2, 0x70 ;  /* 0x0000007002027836 */ /* 0x002fe20000000000 */
[----:B------:R-:W-:Y:S01]  /*1cf0*/  @!PT LDS RZ, [RZ] ;  /* 0x00000000fffff984 */ /* 0x000fe20000000800 */
[----:B------:R-:W-:Y:S01]  /*1d00*/  @!PT LDS RZ, [RZ] ;  /* 0x00000000fffff984 */ /* 0x000fe20000000800 */
[----:B------:R-:W-:Y:S01]  /*1d10*/  @!PT LDS RZ, [RZ] ;  /* 0x00000000fffff984 */ /* 0x000fe20000000800 */
[----:B------:R-:W-:Y:S01]  /*1d20*/  @!PT LDS RZ, [RZ] ;  /* 0x00000000fffff984 */ /* 0x000fe20000000800 */
[----:B------:R1:W-:Y:S06]  /*1d30*/  MEMBAR.ALL.CTA ;  /* 0x0000000000007992 */ /* 0x0003ec0000008000 */
[----:B-1----:R-:W1:Y:S01]  /*1d40*/  FENCE.VIEW.ASYNC.S ;  /* 0x00000000000073c6 */ /* 0x002e620000000000 */
[----:B------:R-:W-:-:S04]  /*1d50*/  PRMT R2, RZ, 0x654, R2 ;  /* 0x00000654ff027816 */ /* 0x000fc80000000002 */
[----:B-1----:R1:W-:Y:S01]  /*1d60*/  SYNCS.ARRIVE.TRANS64.RED.A1T0 RZ, [R2+URZ], RZ ;  /* 0x000000ff02ff79a7 */ /* 0x0023e200081004ff */
[----:B--2---:R-:W-:-:S13]  /*1d70*/  LOP3.LUT P2, RZ, R6, 0x1, RZ, 0xc0, !PT ;  /* 0x0000000106ff7812 */ /* 0x004fda000784c0ff */
[----:B------:R-:W-:Y:S01]  /*1d80*/  @P2 SHF.R.U32.HI R3, RZ, 0x10, R5 ;  /* 0x00000010ff032819 */ /* 0x000fe20000011605 */
[----:B------:R-:W-:Y:S01]  /*1d90*/  VOTEU.ANY UP0, P2 ;  /* 0x0000000000ff7886 */ /* 0x000fe20001000100 */
[----:B------:R-:W-:Y:S02]  /*1da0*/  @P2 MOV R13, R4 ;  /* 0x00000004000d2202 */ /* 0x000fe40000000f00 */
[----:B------:R-:W-:Y:S02]  /*1db0*/  @P2 R2UR.BROADCAST UR8, R3 ;  /* 0x00000000030822ca */ /* 0x000fe400008e0000 */
[----:B------:R-:W-:-:S11]  /*1dc0*/  @P2 LOP3.LUT R11, R5, 0xffff, RZ, 0xc0, !PT ;  /* 0x0000ffff050b2812 */ /* 0x000fd600078ec0ff */
[----:B------:R-:W-:Y:S01]  /*1dd0*/  @UP0 UMOV UR36, UR8 ;  /* 0x0000000800240c82 */ /* 0x000fe20008000000 */
[----:B-1----:R-:W-:Y:S05]  /*1de0*/  @!P0 BRA `(.L_x_33) ;  /* 0x0000000000b88947 */ /* 0x002fea0003800000 */
[----:B------:R-:W4:Y:S01]  /*1df0*/  LDC.64 R4, c[0x0][0xb18] ;  /* 0x0002c600ff047b82 */ /* 0x000f220000000a00 */
[----:B------:R-:W-:-:S07]  /*1e00*/  ISETP.NE.AND P3, PT, R40, 0x1, PT ;  /* 0x000000012800780c */ /* 0x000fce0003f65270 */
[----:B------:R-:W1:Y:S08]  /*1e10*/  LDC.64 R6, c[0x0][0xb10] ;  /* 0x0002c400ff067b82 */ /* 0x000e700000000a00 */
[----:B------:R-:W2:Y:S08]  /*1e20*/  LDC R16, c[0x0][0xb20] ;  /* 0x0002c800ff107b82 */ /* 0x000eb00000000800 */
[----:B------:R-:W3:Y:S01]  /*1e30*/  LDC R18, c[0x0][0xb0c] ;  /* 0x0002c300ff127b82 */ /* 0x000ee20000000800 */
[----:B----4-:R-:W-:Y:S01]  /*1e40*/  IMAD.HI.U32 R17, R0, R5, RZ ;  /* 0x0000000500117227 */ /* 0x010fe200078e00ff */
[----:B------:R-:W-:-:S03]  /*1e50*/  ISETP.NE.AND P0, PT, R4, 0x1, PT ;  /* 0x000000010400780c */ /* 0x000fc60003f05270 */
[----:B------:R-:W-:-:S03]  /*1e60*/  IMAD.HI.U32 R5, R11, R5, RZ ;  /* 0x000000050b057227 */ /* 0x000fc600078e00ff */
[----:B------:R-:W4:Y:S01]  /*1e70*/  LDC.64 R2, c[0x0][0xb28] ;  /* 0x0002ca00ff027b82 */ /* 0x000f220000000a00 */
[----:B-1----:R-:W-:-:S04]  /*1e80*/  IMAD.HI.U32 R20, R9, R6, RZ ;  /* 0x0000000609147227 */ /* 0x002fc800078e00ff */
[----:B------:R-:W-:Y:S01]  /*1e90*/  IMAD.HI.U32 R22, R13, R6, RZ ;  /* 0x000000060d167227 */ /* 0x000fe200078e00ff */
[----:B------:R-:W-:Y:S02]  /*1ea0*/  SHF.R.U32.HI R20, RZ, R7, R20 ;  /* 0x00000007ff147219 */ /* 0x000fe40000011614 */
[-C--:B--2---:R-:W-:Y:S02]  /*1eb0*/  SHF.R.U32.HI R17, RZ, R16.reuse, R17 ;  /* 0x00000010ff117219 */ /* 0x084fe40000011611 */
[----:B------:R-:W-:Y:S02]  /*1ec0*/  SHF.R.U32.HI R16, RZ, R16, R5 ;  /* 0x00000010ff107219 */ /* 0x000fe40000011605 */
[----:B------:R-:W-:Y:S02]  /*1ed0*/  SEL R17, R0, R17, !P0 ;  /* 0x0000001100117207 */ /* 0x000fe40004000000 */
[----:B------:R-:W-:Y:S02]  /*1ee0*/  SHF.R.U32.HI R22, RZ, R7, R22 ;  /* 0x00000007ff167219 */ /* 0x000fe40000011616 */
[----:B---3--:R-:W-:-:S02]  /*1ef0*/  ISETP.NE.AND P1, PT, R18, 0x1, PT ;  /* 0x000000011200780c */ /* 0x008fc40003f25270 */
[----:B------:R-:W-:Y:S02]  /*1f00*/  SEL R5, R11, R16, !P0 ;  /* 0x000000100b057207 */ /* 0x000fe40004000000 */
[----:B------:R-:W-:Y:S02]  /*1f10*/  SEL R19, R9, R20, !P1 ;  /* 0x0000001409137207 */ /* 0x000fe40004800000 */
[----:B------:R-:W-:Y:S01]  /*1f20*/  SEL R7, R13, R22, !P1 ;  /* 0x000000160d077207 */ /* 0x000fe20004800000 */
[----:B----4-:R-:W-:-:S04]  /*1f30*/  IMAD.HI.U32 R20, R17, R2, RZ ;  /* 0x0000000211147227 */ /* 0x010fc800078e00ff */
[----:B------:R-:W-:Y:S01]  /*1f40*/  IMAD.HI.U32 R6, R19, R2, RZ ;  /* 0x0000000213067227 */ /* 0x000fe200078e00ff */
[----:B------:R-:W-:-:S04]  /*1f50*/  @P3 SHF.R.U32.HI R17, RZ, R3, R20 ;  /* 0x00000003ff113219 */ /* 0x000fc80000011614 */
        /* <DEDUP_REMOVED lines=8> */
[----:B------:R-:W-:-:S04]  /*1fe0*/  @!P0 IMAD.HI.U32 R16, R7, R2, RZ ;  /* 0x0000000207108227 */ /* 0x000fc800078e00ff */
[----:B------:R-:W-:Y:S01]  /*1ff0*/  IMAD.MOV R2, RZ, RZ, -R6 ;  /* 0x000000ffff027224 */ /* 0x000fe200078e0a06 */
[----:B------:R-:W-:-:S03]  /*2000*/  @!P0 SHF.R.U32.HI R16, RZ, R3, R16 ;  /* 0x00000003ff108219 */ /* 0x000fc60000011610 */
[----:B------:R-:W-:Y:S01]  /*2010*/  IMAD R2, R40, R2, R5 ;  /* 0x0000000228027224 */ /* 0x000fe200078e0205 */
[----:B------:R-:W-:Y:S02]  /*2020*/  @!P0 SEL R3, R7, R16, !P3 ;  /* 0x0000001007038207 */ /* 0x000fe40005800000 */
[----:B------:R-:W-:-:S03]  /*2030*/  IADD3 R16, PT, PT, -R5, RZ, RZ ;  /* 0x000000ff05107210 */ /* 0x000fc60007ffe1ff */
[--C-:B------:R-:W-:Y:S02]  /*2040*/  @!P0 IMAD.IADD R6, R6, 0x1, -R3.reuse ;  /* 0x0000000106068824 */ /* 0x100fe400078e0a03 */
[----:B------:R-:W-:Y:S01]  /*2050*/  @!P0 IMAD R3, R2, R19, R3 ;  /* 0x0000001302038224 */ /* 0x000fe200078e0203 */
[----:B------:R-:W-:Y:S01]  /*2060*/  IADD3 R2, PT, PT, -R7, RZ, RZ ;  /* 0x000000ff07027210 */ /* 0x000fe20007ffe1ff */
[----:B------:R-:W-:Y:S02]  /*2070*/  @!P0 IMAD R5, R40, R6, R7 ;  /* 0x0000000628058224 */ /* 0x000fe400078e0207 */
[----:B------:R-:W-:Y:S02]  /*2080*/  IMAD R11, R4, R16, R11 ;  /* 0x00000010040b7224 */ /* 0x000fe400078e020b */
[----:B------:R-:W-:Y:S02]  /*2090*/  @!P0 IMAD.MOV.U32 R7, RZ, RZ, R3 ;  /* 0x000000ffff078224 */ /* 0x000fe400078e0003 */
[----:B------:R-:W-:-:S02]  /*20a0*/  IMAD R2, R18, R2, R13 ;  /* 0x0000000212027224 */ /* 0x000fc400078e020d */
[----:B------:R-:W-:Y:S02]  /*20b0*/  IMAD R11, R5, R4, R11 ;  /* 0x00000004050b7224 */ /* 0x000fe400078e020b */
[----:B------:R-:W-:Y:S02]  /*20c0*/  IMAD R13, R7, R18, R2 ;  /* 0x00000012070d7224 */ /* 0x000fe400078e0202 */
.L_x_33:
[----:B------:R-:W1:Y:S02]  /*20d0*/  LDCU UR8, c[0x0][0xb30] ;  /* 0x00016600ff0877ac */ /* 0x000e640008000800 */
[----:B-1----:R-:W-:-:S09]  /*20e0*/  UISETP.NE.AND UP0, UPT, UR8, 0x1, UPT ;  /* 0x000000010800788c */ /* 0x002fd2000bf05270 */
[----:B------:R-:W-:Y:S05]  /*20f0*/  BRA.U UP0, `(.L_x_34) ;  /* 0x0000000100407547 */ /* 0x000fea000b800000 */
[----:B------:R-:W1:Y:S08]  /*2100*/  LDC.64 R4, c[0x0][0xb10] ;  /* 0x0002c400ff047b82 */ /* 0x000e700000000a00 */
[----:B------:R-:W2:Y:S08]  /*2110*/  LDC.64 R2, c[0x0][0xb18] ;  /* 0x0002c600ff027b82 */ /* 0x000eb00000000a00 */
[----:B------:R-:W3:Y:S08]  /*2120*/  LDC R6, c[0x0][0xb20] ;  /* 0x0002c800ff067b82 */ /* 0x000ef00000000800 */
[----:B------:R-:W4:Y:S01]  /*2130*/  LDC R16, c[0x0][0xb0c] ;  /* 0x0002c300ff107b82 */ /* 0x000f220000000800 */
[----:B-1----:R-:W-:-:S05]  /*2140*/  IMAD.HI.U32 R4, R13, R4, RZ ;  /* 0x000000040d047227 */ /* 0x002fca00078e00ff */
[----:B------:R-:W-:Y:S01]  /*2150*/  SHF.R.U32.HI R4, RZ, R5, R4 ;  /* 0x00000005ff047219 */ /* 0x000fe20000011604 */
[----:B--2---:R-:W-:Y:S01]  /*2160*/  IMAD.HI.U32 R3, R11, R3, RZ ;  /* 0x000000030b037227 */ /* 0x004fe200078e00ff */
[----:B------:R-:W-:-:S04]  /*2170*/  ISETP.NE.AND P0, PT, R2, 0x1, PT ;  /* 0x000000010200780c */ /* 0x000fc80003f05270 */
[----:B---3--:R-:W-:-:S04]  /*2180*/  SHF.R.U32.HI R6, RZ, R6, R3 ;  /* 0x00000006ff067219 */ /* 0x008fc80000011603 */
[----:B------:R-:W-:Y:S02]  /*2190*/  SEL R3, R11, R6, !P0 ;  /* 0x000000060b037207 */ /* 0x000fe40004000000 */
[----:B----4-:R-:W-:-:S04]  /*21a0*/  ISETP.NE.AND P1, PT, R16, 0x1, PT ;  /* 0x000000011000780c */ /* 0x010fc80003f25270 */
[----:B------:R-:W-:-:S05]  /*21b0*/  SEL R4, R13, R4, !P1 ;  /* 0x000000040d047207 */ /* 0x000fca0004800000 */
[----:B------:R-:W-:Y:S02]  /*21c0*/  IMAD.IADD R5, R3, 0x1, -R4 ;  /* 0x0000000103057824 */ /* 0x000fe400078e0a04 */
[----:B------:R-:W-:Y:S02]  /*21d0*/  IMAD.IADD R3, R4, 0x1, -R3 ;  /* 0x0000000104037824 */ /* 0x000fe400078e0a03 */
[----:B------:R-:W-:Y:S02]  /*21e0*/  IMAD R13, R5, R16, R13 ;  /* 0x00000010050d7224 */ /* 0x000fe400078e020d */
[----:B------:R-:W-:-:S07]  /*21f0*/  IMAD R11, R3, R2, R11 ;  /* 0x00000002030b7224 */ /* 0x000fce00078e020b */
.L_x_34:
[----:B------:R-:W-:Y:S01]  /*2200*/  VIADD R14, R14, 0x1 ;  /* 0x000000010e0e7836 */ /* 0x000fe20000000000 */
[----:B------:R-:W-:Y:S01]  /*2210*/  PLOP3.LUT P1, PT, PT, PT, PT, 0x80, 0x8 ;  /* 0x000000000008781c */ /* 0x000fe20003f2f070 */
[----:B------:R-:W-:Y:S02]  /*2220*/  IMAD.IADD R21, R13, 0x1, R96 ;  /* 0x000000010d157824 */ /* 0x000fe400078e0260 */
[----:B------:R-:W-:Y:S01]  /*2230*/  IMAD.IADD R20, R11, 0x1, R94 ;  /* 0x000000010b147824 */ /* 0x000fe200078e025e */
[----:B------:R-:W-:-:S04]  /*2240*/  ISETP.NE.AND P0, PT, R14, 0x2, PT ;  /* 0x000000020e00780c */ /* 0x000fc80003f05270 */
[----:B------:R-:W-:Y:S02]  /*2250*/  SEL R3, RZ, 0x1, P0 ;  /* 0x00000001ff037807 */ /* 0x000fe40000000000 */
[----:B------:R-:W-:Y:S02]  /*2260*/  SEL R14, R14, RZ, P0 ;  /* 0x000000ff0e0e7207 */ /* 0x000fe40000000000 */
[----:B------:R-:W-:Y:S01]  /*2270*/  LOP3.LUT R12, R12, R3, RZ, 0x3c, !PT ;  /* 0x000000030c0c7212 */ /* 0x000fe200078e3cff */
[----:B------:R-:W-:Y:S06]  /*2280*/  @P2 BRA `(.L_x_35) ;  /* 0xfffffff000982947 */ /* 0x000fec000383ffff */
[----:B------:R-:W-:Y:S01]  /*2290*/  UIADD3 UR4, UPT, UPT, UR4, 0x18, URZ ;  /* 0x0000001804047890 */ /* 0x000fe2000fffe0ff */
[----:B------:R-:W-:-:S03]  /*22a0*/  SHF.L.U32 R3, R15, 0x1f, RZ ;  /* 0x0000001f0f037819 */ /* 0x000fc600000006ff */
[----:B------:R-:W-:-:S09]  /*22b0*/  ULEA UR5, UR6, UR4, 0x3 ;  /* 0x0000000406057291 */ /* 0x000fd2000f8e18ff */
[----:B------:R-:W1:Y:S02]  /*22c0*/  SYNCS.PHASECHK.TRANS64.TRYWAIT P0, [UR5], R3 ;  /* 0x00000003ff0075a7 */ /* 0x000e640008001105 */
[----:B-1----:R-:W-:Y:S05]  /*22d0*/  @!P0 BRA `(.L_x_36) ;  /* 0x0000004c00dc8947 */ /* 0x002fea0003800000 */
.L_x_109:
[----:B------:R-:W-:-:S04]  /*22e0*/  UIADD3 UR6, UPT, UPT, UR6, 0x1, URZ ;  /* 0x0000000106067890 */ /* 0x000fc8000fffe0ff */
[----:B------:R-:W-:-:S04]  /*22f0*/  UISETP.NE.AND UP0, UPT, UR6, 0x3, UPT ;  /* 0x000000030600788c */ /* 0x000fc8000bf05270 */
[----:B------:R-:W-:Y:S02]  /*2300*/  USEL UR7, URZ, 0x1, UP0 ;  /* 0x00000001ff077887 */ /* 0x000fe40008000000 */
[----:B------:R-:W-:-:S04]  /*2310*/  USEL UR6, UR6, URZ, UP0 ;  /* 0x000000ff06067287 */ /* 0x000fc80008000000 */
[----:B------:R-:W-:Y:S01]  /*2320*/  ULEA UR5, UR6, UR4, 0x3 ;  /* 0x0000000406057291 */ /* 0x000fe2000f8e18ff */
[----:B------:R-:W-:-:S04]  /*2330*/  LOP3.LUT R15, R15, UR7, RZ, 0x3c, !PT ;  /* 0x000000070f0f7c12 */ /* 0x000fc8000f8e3cff */
[----:B-1----:R-:W-:-:S04]  /*2340*/  SHF.L.U32 R3, R15, 0x1f, RZ ;  /* 0x0000001f0f037819 */ /* 0x002fc800000006ff */
[----:B------:R-:W1:Y:S02]  /*2350*/  SYNCS.PHASECHK.TRANS64.TRYWAIT P0, [UR5], R3 ;  /* 0x00000003ff0075a7 */ /* 0x000e640008001105 */
[----:B-1----:R-:W-:Y:S05]  /*2360*/  @!P0 BRA `(.L_x_37) ;  /* 0x0000004c00d08947 */ /* 0x002fea0003800000 */
.L_x_111:
[----:B------:R-:W-:-:S04]  /*2370*/  UIADD3 UR6, UPT, UPT, UR6, 0x1, URZ ;  /* 0x0000000106067890 */ /* 0x000fc8000fffe0ff */
[----:B------:R-:W-:-:S04]  /*2380*/  UISETP.NE.AND UP0, UPT, UR6, 0x3, UPT ;  /* 0x000000030600788c */ /* 0x000fc8000bf05270 */
[----:B------:R-:W-:Y:S02]  /*2390*/  USEL UR5, URZ, 0x1, UP0 ;  /* 0x00000001ff057887 */ /* 0x000fe40008000000 */
[----:B------:R-:W-:-:S04]  /*23a0*/  USEL UR6, UR6, URZ, UP0 ;  /* 0x000000ff06067287 */ /* 0x000fc80008000000 */
[----:B------:R-:W-:Y:S01]  /*23b0*/  ULEA UR6, UR6, UR4, 0x3 ;  /* 0x0000000406067291 */ /* 0x000fe2000f8e18ff */
[----:B-1----:R-:W-:-:S04]  /*23c0*/  LOP3.LUT R3, R15, UR5, RZ, 0x3c, !PT ;  /* 0x000000050f037c12 */ /* 0x002fc8000f8e3cff */
[----:B------:R-:W-:Y:S01]  /*23d0*/  SHF.L.U32 R3, R3, 0x1f, RZ ;  /* 0x0000001f03037819 */ /* 0x000fe200000006ff */
[----:B----4-:R-:W-:-:S07]  /*23e0*/  IMAD.U32 R0, RZ, RZ, UR6 ;  /* 0x00000006ff007e24 */ /* 0x010fce000f8e00ff */
.L_x_38:
[----:B-1----:R1:W2:Y:S02]  /*23f0*/  SYNCS.PHASECHK.TRANS64.TRYWAIT P0, [R0+URZ], R3 ;  /* 0x00000003000075a7 */ /* 0x0022a400080011ff */
[----:B--2---:R-:W-:Y:S05]  /*2400*/  @!P0 NANOSLEEP.SYNCS 0x989680 ;  /* 0x009896800000895d */ /* 0x004fea0003900000 */
[----:B------:R-:W2:Y:S02]  /*2410*/  @!P0 SYNCS.PHASECHK.TRANS64 P0, [R0+URZ], R3 ;  /* 0x00000003000085a7 */ /* 0x000ea400080010ff */
[----:B--2---:R-:W-:Y:S05]  /*2420*/  @P0 EXIT ;  /* 0x000000000000094d */ /* 0x004fea0003800000 */
[----:B------:R-:W-:Y:S05]  /*2430*/  BRA `(.L_x_38) ;  /* 0xfffffffc00ec7947 */ /* 0x000fea000383ffff */
.L_x_17:
[----:B------:R-:W-:-:S04]  /*2440*/  UISETP.NE.AND UP1, UPT, UR37, URZ, UPT ;  /* 0x000000ff2500728c */ /* 0x000fc8000bf25270 */
[----:B------:R-:W-:-:S09]  /*2450*/  UISETP.NE.OR UP1, UPT, UR8, 0x1, UP1 ;  /* 0x000000010800788c */ /* 0x000fd20008f25670 */
[----:B------:R-:W-:Y:S05]  /*2460*/  BRA.U UP1, `(.L_x_39) ;  /* 0x0000000501487547 */ /* 0x000fea000b800000 */
[----:B------:R-:W-:Y:S01]  /*2470*/  ISETP.NE.AND P2, PT, R2, RZ, PT ;  /* 0x000000ff0200720c */ /* 0x000fe20003f45270 */
[----:B------:R-:W-:Y:S01]  /*2480*/  IMAD.MOV.U32 R12, RZ, RZ, 0x1 ;  /* 0x00000001ff0c7424 */ /* 0x000fe200078e00ff */
[----:B------:R-:W-:Y:S02]  /*2490*/  CS2R R10, SRZ ;  /* 0x00000000000a7805 */ /* 0x000fe4000001ff00 */
[----:B------:R-:W-:Y:S01]  /*24a0*/  CS2R R8, SRZ ;  /* 0x0000000000087805 */ /* 0x000fe2000001ff00 */
[----:B------:R-:W-:Y:S01]  /*24b0*/  UMOV UR4, 0x400 ;  /* 0x0000040000047882 */ /* 0x000fe20000000000 */
[----:B------:R-:W-:Y:S01]  /*24c0*/  UMOV UR6, URZ ;  /* 0x000000ff00067c82 */ /* 0x000fe20008000000 */
[----:B------:R-:W-:-:S12]  /*24d0*/  ULEA UR37, UR37, UR4, 0x18 ;  /* 0x0000000425257291 */ /* 0x000fd8000f8ec0ff */
.L_x_43:
[----:B------:R-:W-:Y:S02]  /*24e0*/  LEA R0, R8, UR37, 0x3 ;  /* 0x0000002508007c11 */ /* 0x000fe4000f8e18ff */
[----:B------:R-:W-:-:S03]  /*24f0*/  SHF.L.U32 R5, R9, 0x1f, RZ ;  /* 0x0000001f09057819 */ /* 0x000fc600000006ff */
[----:B------:R-:W-:Y:S01]  /*2500*/  VIADD R4, R0, 0xd0 ;  /* 0x000000d000047836 */ /* 0x000fe20000000000 */
[----:B------:R-:W1:Y:S02]  /*2510*/  SYNCS.PHASECHK.TRANS64.TRYWAIT P0, [R0+URZ+0xc0], R5 ;  /* 0x0000c005000075a7 */ /* 0x000e6400080011ff */
[----:B-1----:R-:W-:Y:S05]  /*2520*/  @!P0 BRA `(.L_x_40) ;  /* 0x0000004c00788947 */ /* 0x002fea0003800000 */
.L_x_112:
[----:B------:R-:W-:Y:S01]  /*2530*/  ULEA UR5, UR6, UR37, 0x3 ;  /* 0x0000002506057291 */ /* 0x000fe2000f8e18ff */
[----:B------:R-:W-:Y:S02]  /*2540*/  PRMT R4, RZ, 0x654, R4 ;  /* 0x00000654ff047816 */ /* 0x000fe40000000004 */
[----:B-1----:R-:W-:Y:S01]  /*2550*/  SHF.L.U32 R5, R12, 0x1f, RZ ;  /* 0x0000001f0c057819 */ /* 0x002fe200000006ff */
[----:B------:R-:W-:Y:S01]  /*2560*/  UIADD3 UR4, UPT, UPT, UR5, 0x60, URZ ;  /* 0x0000006005047890 */ /* 0x000fe2000fffe0ff */
[----:B------:R1:W-:Y:S05]  /*2570*/  SYNCS.ARRIVE.TRANS64.RED.A1T0 RZ, [R4+URZ], RZ ;  /* 0x000000ff04ff79a7 */ /* 0x0003ea00081004ff */
[----:B------:R-:W-:Y:S01]  /*2580*/  IMAD.U32 R7, RZ, RZ, UR4 ;  /* 0x00000004ff077e24 */ /* 0x000fe2000f8e00ff */
[----:B------:R-:W2:Y:S04]  /*2590*/  SYNCS.PHASECHK.TRANS64.TRYWAIT P0, [UR5+0x70], R5 ;  /* 0x00007005ff0075a7 */ /* 0x000ea80008001105 */
[----:B------:R-:W-:Y:S01]  /*25a0*/  PRMT R6, R2, 0x654, R7 ;  /* 0x0000065402067816 */ /* 0x000fe20000000007 */
[----:B-1----:R-:W-:Y:S01]  /*25b0*/  @!P2 IMAD.MOV.U32 R4, RZ, RZ, 0x10 ;  /* 0x00000010ff04a424 */ /* 0x002fe200078e00ff */
[----:B--2---:R-:W-:Y:S06]  /*25c0*/  @!P0 BRA `(.L_x_41) ;  /* 0x0000004c00648947 */ /* 0x004fec0003800000 */
.L_x_114:
[----:B------:R-:W-:Y:S01]  /*25d0*/  ULEA UR4, UR6, UR37, 0x4 ;  /* 0x0000002506047291 */ /* 0x000fe2000f8e20ff */
[----:B------:R-:W-:Y:S01]  /*25e0*/  SEL R3, R6, R3, !P2 ;  /* 0x0000000306037207 */ /* 0x000fe20005000000 */
[----:B------:R-:W-:Y:S01]  /*25f0*/  UIADD3 UR5, UPT, UPT, UR5, 0x60, URZ ;  /* 0x0000006005057890 */ /* 0x000fe2000fffe0ff */
[----:B-1----:R-:W-:Y:S01]  /*2600*/  LEA R0, R11, UR37, 0x3 ;  /* 0x000000250b007c11 */ /* 0x002fe2000f8e18ff */
[----:B------:R-:W-:Y:S01]  /*2610*/  UIADD3 UR4, UPT, UPT, UR4, 0xf0, URZ ;  /* 0x000000f004047890 */ /* 0x000fe2000fffe0ff */
[----:B------:R-:W-:Y:S01]  /*2620*/  SHF.L.U32 R5, R10, 0x1f, RZ ;  /* 0x0000001f0a057819 */ /* 0x000fe200000006ff */
[----:B------:R1:W-:Y:S01]  /*2630*/  @!P2 SYNCS.ARRIVE.TRANS64.RED RZ, [R3+URZ], R4 ;  /* 0x0000000403ffa9a7 */ /* 0x0003e200080004ff */
[----:B------:R-:W-:Y:S01]  /*2640*/  UIADD3 UR6, UPT, UPT, UR6, 0x1, URZ ;  /* 0x0000000106067890 */ /* 0x000fe2000fffe0ff */
[----:B------:R-:W-:-:S03]  /*2650*/  VIADD R8, R8, 0x1 ;  /* 0x0000000108087836 */ /* 0x000fc60000000000 */
[----:B------:R-:W-:Y:S02]  /*2660*/  UISETP.NE.AND UP0, UPT, UR6, 0x2, UPT ;  /* 0x000000020600788c */ /* 0x000fe4000bf05270 */
[----:B------:R-:W-:Y:S06]  /*2670*/  UGETNEXTWORKID.BROADCAST [UR4], [UR5] ;  /* 0x00000000040073ca */ /* 0x000fec0008000100 */
[----:B------:R-:W-:Y:S01]  /*2680*/  USEL UR4, URZ, 0x1, UP0 ;  /* 0x00000001ff047887 */ /* 0x000fe20008000000 */
[----:B------:R-:W-:Y:S01]  /*2690*/  ISETP.NE.AND P0, PT, R8, 0x2, PT ;  /* 0x000000020800780c */ /* 0x000fe20003f05270 */
[----:B------:R-:W-:Y:S01]  /*26a0*/  USEL UR6, UR6, URZ, UP0 ;  /* 0x000000ff06067287 */ /* 0x000fe20008000000 */
[----:B------:R-:W2:Y:S03]  /*26b0*/  SYNCS.PHASECHK.TRANS64.TRYWAIT P1, [R0+URZ+0x60], R5 ;  /* 0x00006005000075a7 */ /* 0x000ea600080211ff */
[----:B------:R-:W-:Y:S01]  /*26c0*/  LOP3.LUT R12, R12, UR4, RZ, 0x3c, !PT ;  /* 0x000000040c0c7c12 */ /* 0x000fe2000f8e3cff */
[----:B-12---:R-:W-:Y:S07]  /*26d0*/  @!P1 BRA `(.L_x_42) ;  /* 0x0000004c00389947 */ /* 0x006fee0003800000 */
.L_x_115:
[C---:B------:R-:W-:Y:S01]  /*26e0*/  LEA R4, R11.reuse, UR37, 0x4 ;  /* 0x000000250b047c11 */ /* 0x040fe2000f8e20ff */
[----:B-1----:R-:W-:Y:S01]  /*26f0*/  VIADD R0, R0, 0x70 ;  /* 0x0000007000007836 */ /* 0x002fe20000000000 */
[----:B------:R-:W-:Y:S01]  /*2700*/  SEL R8, R8, RZ, P0 ;  /* 0x000000ff08087207 */ /* 0x000fe20000000000 */
[----:B------:R-:W-:-:S03]  /*2710*/  VIADD R11, R11, 0x1 ;  /* 0x000000010b0b7836 */ /* 0x000fc60000000000 */
[----:B------:R-:W1:Y:S01]  /*2720*/  LDS.128 R4, [R4+0xf0] ;  /* 0x0000f00004047984 */ /* 0x000e620000000c00 */
[----:B------:R-:W-:Y:S02]  /*2730*/  PRMT R0, RZ, 0x654, R0 ;  /* 0x00000654ff007816 */ /* 0x000fe40000000000 */
[C---:B------:R-:W-:Y:S01]  /*2740*/  ISETP.NE.AND P1, PT, R11.reuse, 0x2, PT ;  /* 0x000000020b00780c */ /* 0x040fe20003f25270 */
[----:B------:R-:W-:Y:S01]  /*2750*/  @!PT LDS RZ, [RZ] ;  /* 0x00000000fffff984 */ /* 0x000fe20000000800 */
[----:B------:R-:W-:Y:S01]  /*2760*/  @!PT LDS RZ, [RZ] ;  /* 0x00000000fffff984 */ /* 0x000fe20000000800 */
[----:B------:R-:W-:Y:S01]  /*2770*/  @!PT LDS RZ, [RZ] ;  /* 0x00000000fffff984 */ /* 0x000fe20000000800 */
[----:B------:R-:W-:Y:S01]  /*2780*/  @!PT LDS RZ, [RZ] ;  /* 0x00000000fffff984 */ /* 0x000fe20000000800 */
[----:B------:R2:W-:Y:S06]  /*2790*/  MEMBAR.ALL.CTA ;  /* 0x0000000000007992 */ /* 0x0005ec0000008000 */
[----:B--2---:R-:W2:Y:S01]  /*27a0*/  FENCE.VIEW.ASYNC.S ;  /* 0x00000000000073c6 */ /* 0x004ea20000000000 */
[----:B------:R-:W-:Y:S01]  /*27b0*/  SEL R11, R11, RZ, P1 ;  /* 0x000000ff0b0b7207 */ /* 0x000fe20000800000 */
[----:B--2---:R2:W-:Y:S01]  /*27c0*/  SYNCS.ARRIVE.TRANS64.RED.A1T0 RZ, [R0+URZ], RZ ;  /* 0x000000ff00ff79a7 */ /* 0x0045e200081004ff */
[----:B-1----:R-:W-:-:S02]  /*27d0*/  LOP3.LUT P3, RZ, R6, 0x1, RZ, 0xc0, !PT ;  /* 0x0000000106ff7812 */ /* 0x002fc4000786c0ff */
[----:B------:R-:W-:-:S04]  /*27e0*/  SEL R5, RZ, 0x1, P1 ;  /* 0x00000001ff057807 */ /* 0x000fc80000800000 */
[----:B------:R-:W-:Y:S02]  /*27f0*/  LOP3.LUT R10, R10, R5, RZ, 0x3c, !PT ;  /* 0x000000050a0a7212 */ /* 0x000fe400078e3cff */
[----:B--2---:R-:W-:-:S04]  /*2800*/  SEL R0, RZ, 0x1, P0 ;  /* 0x00000001ff007807 */ /* 0x004fc80000000000 */
[----:B------:R-:W-:Y:S01]  /*2810*/  LOP3.LUT R9, R9, R0, RZ, 0x3c, !PT ;  /* 0x0000000009097212 */ /* 0x000fe200078e3cff */
[----:B------:R-:W-:Y:S06]  /*2820*/  @P3 BRA `(.L_x_43) ;  /* 0xfffffffc002c3947 */ /* 0x000fec000383ffff */
[----:B------:R-:W-:Y:S01]  /*2830*/  ULEA UR5, UR6, UR37, 0x3 ;  /* 0x0000002506057291 */ /* 0x000fe2000f8e18ff */
[----:B------:R-:W-:-:S08]  /*2840*/  SHF.L.U32 R3, R12, 0x1f, RZ ;  /* 0x0000001f0c037819 */ /* 0x000fd000000006ff */
[----:B------:R-:W1:Y:S02]  /*2850*/  SYNCS.PHASECHK.TRANS64 P0, [UR5+0x70], R3 ;  /* 0x00007003ff0075a7 */ /* 0x000e640008001005 */
[----:B-1----:R-:W-:Y:S05]  /*2860*/  @P0 BRA `(.L_x_44) ;  /* 0x0000000000080947 */ /* 0x002fea0003800000 */
[----:B------:R-:W1:Y:S02]  /*2870*/  SYNCS.PHASECHK.TRANS64.TRYWAIT P0, [UR5+0x70], R3 ;  /* 0x00007003ff0075a7 */ /* 0x000e640008001105 */
[----:B-1----:R-:W-:Y:S05]  /*2880*/  @!P0 BRA `(.L_x_45) ;  /* 0x0000004800e08947 */ /* 0x002fea0003800000 */
.L_x_44:
[----:B------:R-:W-:-:S04]  /*2890*/  UIADD3 UR4, UPT, UPT, UR6, 0x1, URZ ;  /* 0x0000000106047890 */ /* 0x000fc8000fffe0ff */
[----:B------:R-:W-:-:S04]  /*28a0*/  UISETP.NE.AND UP0, UPT, UR4, 0x2, UPT ;  /* 0x000000020400788c */ /* 0x000fc8000bf05270 */
[----:B------:R-:W-:Y:S02]  /*28b0*/  USEL UR7, URZ, 0x1, UP0 ;  /* 0x00000001ff077887 */ /* 0x000fe40008000000 */
[----:B------:R-:W-:-:S04]  /*28c0*/  USEL UR4, UR4, URZ, UP0 ;  /* 0x000000ff04047287 */ /* 0x000fc80008000000 */
[----:B------:R-:W-:Y:S01]  /*28d0*/  ULEA UR4, UR4, UR37, 0x3 ;  /* 0x0000002504047291 */ /* 0x000fe2000f8e18ff */
[----:B-1----:R-:W-:-:S04]  /*28e0*/  LOP3.LUT R3, R12, UR7, RZ, 0x3c, !PT ;  /* 0x000000070c037c12 */ /* 0x002fc8000f8e3cff */
[----:B------:R-:W-:-:S04]  /*28f0*/  SHF.L.U32 R0, R3, 0x1f, RZ ;  /* 0x0000001f03007819 */ /* 0x000fc800000006ff */
[----:B------:R-:W1:Y:S02]  /*2900*/  SYNCS.PHASECHK.TRANS64 P0, [UR4+0x70], R0 ;  /* 0x00007000ff0075a7 */ /* 0x000e640008001004 */
[----:B-1----:R-:W-:Y:S05]  /*2910*/  @P0 EXIT ;  /* 0x000000000000094d */ /* 0x002fea0003800000 */
[----:B------:R-:W-:Y:S02]  /*2920*/  SHF.L.U32 R3, R3, 0x1f, RZ ;  /* 0x0000001f03037819 */ /* 0x000fe400000006ff */
[----:B------:R-:W-:-:S07]  /*2930*/  MOV R0, UR4 ;  /* 0x0000000400007c02 */ /* 0x000fce0008000f00 */
.L_x_46:
[----:B-1----:R1:W2:Y:S02]  /*2940*/  SYNCS.PHASECHK.TRANS64.TRYWAIT P0, [R0+URZ+0x70], R3 ;  /* 0x00007003000075a7 */ /* 0x0022a400080011ff */
[----:B--2---:R-:W-:Y:S05]  /*2950*/  @!P0 NANOSLEEP.SYNCS 0x989680 ;  /* 0x009896800000895d */ /* 0x004fea0003900000 */
[----:B------:R-:W2:Y:S02]  /*2960*/  @!P0 SYNCS.PHASECHK.TRANS64 P0, [R0+URZ+0x70], R3 ;  /* 0x00007003000085a7 */ /* 0x000ea400080010ff */
[----:B--2---:R-:W-:Y:S05]  /*2970*/  @P0 EXIT ;  /* 0x000000000000094d */ /* 0x004fea0003800000 */
[----:B------:R-:W-:Y:S05]  /*2980*/  BRA `(.L_x_46) ;  /* 0xfffffffc00ec7947 */ /* 0x000fea000383ffff */
.L_x_39:
[----:B------:R-:W-:-:S09]  /*2990*/  UISETP.NE.AND UP1, UPT, UR8, URZ, UPT ;  /* 0x000000ff0800728c */ /* 0x000fd2000bf25270 */
[----:B------:R-:W-:Y:S05]  /*29a0*/  BRA.U UP1, `(.L_x_47) ;  /* 0x0000000d01cc7547 */ /* 0x000fea000b800000 */
[----:B------:R-:W-:Y:S01]  /*29b0*/  UMOV UR4, 0x40 ;  /* 0x0000004000047882 */ /* 0x000fe20000000000 */
[----:B------:R-:W-:Y:S01]  /*29c0*/  NOP ;  /* 0x0000000000007918 */ /* 0x000fe20000000000 */
[----:B------:R-:W-:Y:S01]  /*29d0*/  ULEA UR4, UR37, UR4, 0x18 ;  /* 0x0000000425047291 */ /* 0x000fe2000f8ec0ff */
[----:B------:R-:W-:Y:S02]  /*29e0*/  UMOV UR5, 0x400 ;  /* 0x0000040000057882 */ /* 0x000fe40000000000 */
[----:B------:R-:W-:-:S06]  /*29f0*/  ULEA UR37, UR37, UR5, 0x18 ;  /* 0x0000000525257291 */ /* 0x000fcc000f8ec0ff */
[----:B------:R-:W1:Y:S02]  /*2a00*/  LDS.U8 R0, [UR4+0x1c] ;  /* 0x00001c04ff007984 */ /* 0x000e640008000000 */
[----:B-1----:R-:W-:-:S13]  /*2a10*/  ISETP.NE.AND P0, PT, R0, RZ, PT ;  /* 0x000000ff0000720c */ /* 0x002fda0003f05270 */
[----:B------:R-:W-:Y:S05]  /*2a20*/  @P0 BRA `(.L_x_48) ;  /* 0x0000000000580947 */ /* 0x000fea0003800000 */
[----:B------:R-:W-:-:S13]  /*2a30*/  ELECT P0, URZ, PT ;  /* 0x0000000000ff782f */ /* 0x000fda0003800000 */
[----:B------:R-:W-:Y:S05]  /*2a40*/  @!P0 BRA `(.L_x_49) ;  /* 0x0000000000608947 */ /* 0x000fea0003800000 */
[----:B------:R-:W-:Y:S01]  /*2a50*/  UMOV UR5, 0x10 ;  /* 0x0000001000057882 */ /* 0x000fe20000000000 */
[----:B------:R-:W-:Y:S01]  /*2a60*/  HFMA2 R0, -RZ, RZ, 0, 5.9604644775390625e-08 ;  /* 0x00000001ff007431 */ /* 0x000fe200000001ff */
[----:B------:R-:W-:-:S03]  /*2a70*/  MOV R2, 0xffff ;  /* 0x0000ffff00027802 */ /* 0x000fc60000000f00 */
[----:B------:R-:W-:Y:S04]  /*2a80*/  DEPBAR.LE SB1, 0x36 ;  /* 0x00009d800000791a */ /* 0x000fe80000000000 */
[----:B------:R-:W1:Y:S02]  /*2a90*/  UTCATOMSWS.FIND_AND_SET.ALIGN UP0, UR5, UR5 ;  /* 0x00000005000575e3 */ /* 0x000e640008000800 */
[----:B-1----:R-:W-:Y:S01]  /*2aa0*/  MOV R3, UR5 ;  /* 0x0000000500037c02 */ /* 0x002fe20008000f00 */
[----:B------:R-:W-:Y:S06]  /*2ab0*/  BRA.U UP0, `(.L_x_50) ;  /* 0x0000000100187547 */ /* 0x000fec000b800000 */
.L_x_51:
[----:B------:R-:W-:Y:S05]  /*2ac0*/  NANOSLEEP 0x64 ;  /* 0x000000640000795d */ /* 0x000fea0003800000 */
[----:B------:R-:W-:-:S05]  /*2ad0*/  UMOV UR5, 0x10 ;  /* 0x0000001000057882 */ /* 0x000fca0000000000 */
[----:B------:R-:W-:Y:S04]  /*2ae0*/  DEPBAR.LE SB1, 0x36 ;  /* 0x00009d800000791a */ /* 0x000fe80000000000 */
[----:B------:R-:W1:Y:S02]  /*2af0*/  UTCATOMSWS.FIND_AND_SET.ALIGN UP0, UR5, UR5 ;  /* 0x00000005000575e3 */ /* 0x000e640008000800 */
[----:B-1----:R-:W-:Y:S01]  /*2b00*/  MOV R3, UR5 ;  /* 0x0000000500037c02 */ /* 0x002fe20008000f00 */
[----:B------:R-:W-:Y:S05]  /*2b10*/  BRA.U !UP0, `(.L_x_51) ;  /* 0xfffffffd08e87547 */ /* 0x000fea000b83ffff */
.L_x_50:
[-C--:B------:R-:W-:Y:S02]  /*2b20*/  SHF.L.U32 R2, R2, R3.reuse, RZ ;  /* 0x0000000302027219 */ /* 0x080fe400000006ff */
[----:B------:R-:W-:Y:S01]  /*2b30*/  SHF.L.U32 R0, R0, R3, RZ ;  /* 0x0000000300007219 */ /* 0x000fe200000006ff */
[----:B------:R-:W-:Y:S02]  /*2b40*/  IMAD.SHL.U32 R3, R3, 0x20, RZ ;  /* 0x0000002003037824 */ /* 0x000fe400078e00ff */
[----:B------:R1:W-:Y:S04]  /*2b50*/  ATOMS.OR RZ, [UR4+0x14], R2 ;  /* 0x00001402ffff798c */ /* 0x0003e8000b000004 */
[----:B------:R1:W-:Y:S04]  /*2b60*/  ATOMS.OR RZ, [UR4+0x18], R0 ;  /* 0x00001800ffff798c */ /* 0x0003e8000b000004 */
[----:B------:R1:W-:Y:S01]  /*2b70*/  STS [UR37+0x110], R3 ;  /* 0x00011003ff007988 */ /* 0x0003e20008000825 */
[----:B------:R-:W-:Y:S05]  /*2b80*/  BRA `(.L_x_49) ;  /* 0x0000000000107947 */ /* 0x000fea0003800000 */
.L_x_48:
[----:B------:R-:W-:Y:S02]  /*2b90*/  MOV R0, 0xffffffff ;  /* 0xffffffff00007802 */ /* 0x000fe40000000f00 */
[----:B------:R-:W-:-:S03]  /*2ba0*/  MOV R2, 0x2bd0 ;  /* 0x00002bd000027802 */ /* 0x000fc60000000f00 */
[----:B------:R1:W-:Y:S04]  /*2bb0*/  STS [UR37+0x110], R0 ;  /* 0x00011000ff007988 */ /* 0x0003e80008000825 */
[----:B-1-3-5:R-:W-:Y:S05]  /*2bc0*/  CALL.REL.NOINC `($__internal_1_$__cuda_sm10x_tcgen05_guardrail_trap_phase_invalid_during_alloc) ;  /* 0x0000004c009c7944 */ /* 0x02afea0003c00000 */
.L_x_49:
[----:B------:R-:W-:Y:S05]  /*2bd0*/  WARPSYNC.ALL ;  /* 0x0000000000007948 */ /* 0x000fea0003800000 */
[----:B------:R-:W2:Y:S01]  /*2be0*/  S2UR UR5, SR_CgaCtaId ;  /* 0x00000000000579c3 */ /* 0x000ea20000008800 */
[----:B------:R-:W-:Y:S01]  /*2bf0*/  UMOV UR4, 0x400 ;  /* 0x0000040000047882 */ /* 0x000fe20000000000 */
[----:B------:R-:W-:-:S06]  /*2c00*/  NOP ;  /* 0x0000000000007918 */ /* 0x000fcc0000000000 */
[----:B------:R-:W-:Y:S06]  /*2c10*/  BAR.ARV 0x6, 0xa0 ;  /* 0x0182800000007b1d */ /* 0x000fec0000002000 */
[----:B------:R-:W4:Y:S01]  /*2c20*/  LDCU UR7, c[0x0][0x38c] ;  /* 0x00007180ff0777ac */ /* 0x000f220008000800 */
[----:B------:R-:W-:Y:S01]  /*2c30*/  IMAD.MOV.U32 R11, RZ, RZ, 0x1 ;  /* 0x00000001ff0b7424 */ /* 0x000fe200078e00ff */
[----:B------:R-:W-:Y:S01]  /*2c40*/  CS2R R8, SRZ ;  /* 0x0000000000087805 */ /* 0x000fe2000001ff00 */
[----:B------:R-:W-:Y:S01]  /*2c50*/  IMAD.MOV.U32 R10, RZ, RZ, RZ ;  /* 0x000000ffff0a7224 */ /* 0x000fe200078e00ff */
[----:B------:R-:W3:Y:S01]  /*2c60*/  LDCU UR6, c[0x0][0x38c] ;  /* 0x00007180ff0677ac */ /* 0x000ee20008000800 */
[----:B------:R-:W-:Y:S01]  /*2c70*/  UMOV UR15, URZ ;  /* 0x000000ff000f7c82 */ /* 0x000fe20008000000 */
[----:B------:R-:W-:Y:S01]  /*2c80*/  UMOV UR14, URZ ;  /* 0x000000ff000e7c82 */ /* 0x000fe20008000000 */
[----:B--2---:R-:W-:Y:S01]  /*2c90*/  ULEA UR5, UR5, UR4, 0x18 ;  /* 0x0000000405057291 */ /* 0x004fe2000f8ec0ff */
[----:B------:R-:W-:Y:S01]  /*2ca0*/  UMOV UR24, 0x0 ;  /* 0x0000000000187882 */ /* 0x000fe20000000000 */
[----:B------:R-:W-:-:S02]  /*2cb0*/  UMOV UR25, 0x4200490 ;  /* 0x0420049000197882 */ /* 0x000fc40000000000 */
[----:B------:R-:W-:Y:S02]  /*2cc0*/  UIADD3 UR10, UPT, UPT, UR5, 0x4400, URZ ;  /* 0x00004400050a7890 */ /* 0x000fe4000fffe0ff */
[----:B------:R-:W-:Y:S02]  /*2cd0*/  UIADD3 UR11, UPT, UPT, UR5, 0xa400, URZ ;  /* 0x0000a400050b7890 */ /* 0x000fe4000fffe0ff */
[----:B----4-:R-:W-:Y:S01]  /*2ce0*/  UIADD3 UR7, UPT, UPT, UR7, 0x7f, URZ ;  /* 0x0000007f07077890 */ /* 0x010fe2000fffe0ff */
[----:B-1----:R-:W1:Y:S01]  /*2cf0*/  LDS R0, [UR5+0x110] ;  /* 0x00011005ff007984 */ /* 0x002e620008000800 */
[----:B------:R-:W-:Y:S02]  /*2d00*/  USHF.R.U32.HI UR10, URZ, 0x4, UR10 ;  /* 0x00000004ff0a7899 */ /* 0x000fe4000801160a */
[----:B------:R-:W-:Y:S02]  /*2d10*/  USHF.R.S32.HI UR4, URZ, 0x1f, UR7 ;  /* 0x0000001fff047899 */ /* 0x000fe40008011407 */
[----:B------:R-:W-:-:S02]  /*2d20*/  USHF.R.U32.HI UR11, URZ, 0x4, UR11 ;  /* 0x00000004ff0b7899 */ /* 0x000fc4000801160b */
[----:B------:R-:W-:Y:S02]  /*2d30*/  ULEA.HI UR4, UR4, UR7, URZ, 0x7 ;  /* 0x0000000704047291 */ /* 0x000fe4000f8f38ff */
[----:B------:R-:W-:Y:S02]  /*2d40*/  ULOP3.LUT UR10, UR10, 0x3fff, URZ, 0xc0, !UPT ;  /* 0x00003fff0a0a7892 */ /* 0x000fe4000f8ec0ff */
[----:B------:R-:W-:Y:S02]  /*2d50*/  USHF.R.S32.HI UR4, URZ, 0x7, UR4 ;  /* 0x00000007ff047899 */ /* 0x000fe40008011404 */
[----:B------:R-:W-:Y:S02]  /*2d60*/  ULOP3.LUT UR11, UR11, 0x3fff, URZ, 0xc0, !UPT ;  /* 0x00003fff0b0b7892 */ /* 0x000fe4000f8ec0ff */
[----:B------:R-:W-:Y:S01]  /*2d70*/  UISETP.LT.AND UP0, UPT, UR4, 0x1, UPT ;  /* 0x000000010400788c */ /* 0x000fe2000bf01270 */
[----:B------:R-:W-:Y:S01]  /*2d80*/  UMOV UR22, 0x0 ;  /* 0x0000000000167882 */ /* 0x000fe20000000000 */
[----:B------:R-:W-:-:S02]  /*2d90*/  UMOV UR23, 0x4200490 ;  /* 0x0420049000177882 */ /* 0x000fc40000000000 */
[----:B------:R-:W-:Y:S02]  /*2da0*/  USEL UR9, UR4, 0x1, !UP0 ;  /* 0x0000000104097887 */ /* 0x000fe4000c000000 */
[----:B------:R-:W-:Y:S02]  /*2db0*/  ULOP3.LUT UR10, UR10, 0x10000, URZ, 0xfc, !UPT ;  /* 0x000100000a0a7892 */ /* 0x000fe4000f8efcff */
[----:B------:R-:W-:Y:S02]  /*2dc0*/  ULOP3.LUT UR11, UR11, 0x10000, URZ, 0xfc, !UPT ;  /* 0x000100000b0b7892 */ /* 0x000fe4000f8efcff */
[----:B------:R-:W-:Y:S02]  /*2dd0*/  UIADD3 UR9, UPT, UPT, -UR9, URZ, URZ ;  /* 0x000000ff09097290 */ /* 0x000fe4000fffe1ff */
[----:B---3--:R-:W-:Y:S01]  /*2de0*/  UISETP.GE.AND UP3, UPT, UR6, 0x1, UPT ;  /* 0x000000010600788c */ /* 0x008fe2000bf66270 */
[----:B------:R-:W-:Y:S01]  /*2df0*/  UMOV UR20, 0x0 ;  /* 0x0000000000147882 */ /* 0x000fe20000000000 */
[----:B------:R-:W-:Y:S01]  /*2e00*/  UMOV UR21, 0x4200490 ;  /* 0x0420049000157882 */ /* 0x000fe20000000000 */
[----:B------:R-:W-:Y:S01]  /*2e10*/  UMOV UR18, 0x0 ;  /* 0x0000000000127882 */ /* 0x000fe20000000000 */
[----:B------:R-:W-:Y:S01]  /*2e20*/  UMOV UR19, 0x4200490 ;  /* 0x0420049000137882 */ /* 0x000fe20000000000 */
[----:B-1----:R-:W-:-:S15]  /*2e30*/  R2UR UR16, R0 ;  /* 0x00000000001072ca */ /* 0x002fde00000e0000 */
.L_x_58:
[----:B------:R-:W-:Y:S02]  /*2e40*/  LEA R0, R10, UR5, 0x3 ;  /* 0x000000050a007c11 */ /* 0x000fe4000f8e18ff */
[----:B------:R-:W-:Y:S02]  /*2e50*/  SHF.L.U32 R5, R9, 0x1f, RZ ;  /* 0x0000001f09057819 */ /* 0x000fe400000006ff */
[----:B------:R-:W-:Y:S01]  /*2e60*/  PLOP3.LUT P0, PT, PT, PT, UP3, 0x80, 0x8 ;  /* 0x000000000008781c */ /* 0x000fe20003f0f038 */
[----:B------:R-:W-:Y:S01]  /*2e70*/  VIADD R3, R0, 0x70 ;  /* 0x0000007000037836 */ /* 0x000fe20000000000 */
[----:B-1----:R-:W1:Y:S02]  /*2e80*/  SYNCS.PHASECHK.TRANS64.TRYWAIT P1, [R0+URZ+0x60], R5 ;  /* 0x00006005000075a7 */ /* 0x002e6400080211ff */
[----:B-1-3--:R-:W-:Y:S09]  /*2e90*/  @!P1 BRA `(.L_x_52) ;  /* 0x0000004400749947 */ /* 0x00aff20003800000 */
.L_x_117:
[----:B------:R-:W-:Y:S01]  /*2ea0*/  LEA R4, R10, UR5, 0x4 ;  /* 0x000000050a047c11 */ /* 0x000fe2000f8e20ff */
[----:B------:R-:W-:Y:S01]  /*2eb0*/  @UP3 ULEA UR6, UR14, UR5, 0x3 ;  /* 0x000000050e063291 */ /* 0x000fe2000f8e18ff */
[----:B------:R-:W-:Y:S01]  /*2ec0*/  PLOP3.LUT P2, PT, PT, PT, PT, 0x80, 0x8 ;  /* 0x000000000008781c */ /* 0x000fe20003f4f070 */
[----:B------:R-:W-:Y:S01]  /*2ed0*/  ULEA UR7, UR15, UR5, 0x3 ;  /* 0x000000050f077291 */ /* 0x000fe2000f8e18ff */
[----:B------:R-:W-:Y:S02]  /*2ee0*/  PRMT R3, RZ, 0x654, R3 ;  /* 0x00000654ff037816 */ /* 0x000fe40000000003 */
[----:B-1----:R-:W1:Y:S01]  /*2ef0*/  LDS.128 R4, [R4+0xf0] ;  /* 0x0000f00004047984 */ /* 0x002e620000000c00 */
[----:B------:R-:W-:Y:S02]  /*2f00*/  @P0 SHF.L.U32 R2, R8, 0x1f, RZ ;  /* 0x0000001f08020819 */ /* 0x000fe400000006ff */
[----:B------:R-:W-:Y:S01]  /*2f10*/  SHF.L.U32 R0, R11, 0x1f, RZ ;  /* 0x0000001f0b007819 */ /* 0x000fe200000006ff */
[----:B------:R-:W-:Y:S01]  /*2f20*/  @!PT LDS RZ, [RZ] ;  /* 0x00000000fffff984 */ /* 0x000fe20000000800 */
[----:B------:R-:W-:Y:S01]  /*2f30*/  @!PT LDS RZ, [RZ] ;  /* 0x00000000fffff984 */ /* 0x000fe20000000800 */
[----:B------:R-:W-:Y:S01]  /*2f40*/  @!PT LDS RZ, [RZ] ;  /* 0x00000000fffff984 */ /* 0x000fe20000000800 */
[----:B------:R-:W-:Y:S01]  /*2f50*/  @!PT LDS RZ, [RZ] ;  /* 0x00000000fffff984 */ /* 0x000fe20000000800 */
[----:B------:R2:W-:Y:S06]  /*2f60*/  MEMBAR.ALL.CTA ;  /* 0x0000000000007992 */ /* 0x0005ec0000008000 */
[----:B--2---:R-:W2:Y:S02]  /*2f70*/  FENCE.VIEW.ASYNC.S ;  /* 0x00000000000073c6 */ /* 0x004ea40000000000 */
[----:B--2---:R2:W-:Y:S01]  /*2f80*/  SYNCS.ARRIVE.TRANS64.RED.A1T0 RZ, [R3+URZ], RZ ;  /* 0x000000ff03ff79a7 */ /* 0x0045e200081004ff */
[----:B------:R2:W3:Y:S01]  /*2f90*/  @P0 SYNCS.PHASECHK.TRANS64.TRYWAIT P2, [UR6], R2 ;  /* 0x00000002ff0005a7 */ /* 0x0004e20008041106 */
[----:B------:R-:W-:Y:S01]  /*2fa0*/  ULEA.HI UR6, UR15, UR15, URZ, 0x1 ;  /* 0x0000000f0f067291 */ /* 0x000fe2000f8f08ff */
[----:B-1----:R-:W-:-:S03]  /*2fb0*/  LOP3.LUT P1, RZ, R6, 0x1, RZ, 0xc0, !PT ;  /* 0x0000000106ff7812 */ /* 0x002fc6000782c0ff */
[----:B------:R-:W-:Y:S02]  /*2fc0*/  USHF.L.U32 UR8, UR6, 0x6, URZ ;  /* 0x0000000606087899 */ /* 0x000fe400080006ff */
[----:B------:R-:W-:Y:S02]  /*2fd0*/  ULOP3.LUT UR6, UR6, 0xffe, URZ, 0xc0, !UPT ;  /* 0x00000ffe06067892 */ /* 0x000fe4000f8ec0ff */
[----:B------:R-:W-:Y:S02]  /*2fe0*/  ULOP3.LUT UR8, UR8, 0xffffff80, URZ, 0xc0, !UPT ;  /* 0xffffff8008087892 */ /* 0x000fe4000f8ec0ff */
[----:B------:R-:W-:Y:S02]  /*2ff0*/  UIADD3 UR6, UPT, UPT, -UR6, UR15, URZ ;  /* 0x0000000f06067290 */ /* 0x000fe4000fffe1ff */
[----:B------:R-:W-:Y:S01]  /*3000*/  UIADD3 UR8, UPT, UPT, UR16, UR8, URZ ;  /* 0x0000000810087290 */ /* 0x000fe2000fffe0ff */
[----:B------:R-:W1:Y:S03]  /*3010*/  SYNCS.PHASECHK.TRANS64.TRYWAIT P0, [UR7+0xa0], R0 ;  /* 0x0000a000ff0075a7 */ /* 0x000e660008001107 */
[----:B------:R-:W-:Y:S01]  /*3020*/  ULEA UR8, UR6, UR8, 0x14 ;  /* 0x0000000806087291 */ /* 0x000fe2000f8ea0ff */
[----:B-123--:R-:W-:Y:S11]  /*3030*/  @!P0 BRA `(.L_x_53) ;  /* 0x0000004400208947 */ /* 0x00eff60003800000 */
.L_x_119:
[----:B------:R-:W-:Y:S01]  /*3040*/  IADD3 R10, PT, PT, R10, 0x1, RZ ;  /* 0x000000010a0a7810 */ /* 0x000fe20007ffe0ff */
[----:B------:R-:W-:Y:S06]  /*3050*/  BRA.U !UP3, `(.L_x_54) ;  /* 0x000000010bc07547 */ /* 0x000fec000b800000 */
[----:B------:R-:W-:Y:S01]  /*3060*/  UPLOP3.LUT UP4, UPT, UPT, UPT, UPT, 0x40, 0x4 ;  /* 0x000000000004789c */ /* 0x000fe20003f8e870 */
[----:B------:R-:W-:Y:S01]  /*3070*/  UMOV UR13, UR9 ;  /* 0x00000009000d7c82 */ /* 0x000fe20008000000 */
[----:B------:R-:W-:Y:S01]  /*3080*/  UMOV UR12, UR4 ;  /* 0x00000004000c7c82 */ /* 0x000fe20008000000 */
[----:B------:R-:W-:-:S08]  /*3090*/  UMOV UR17, UR14 ;  /* 0x0000000e00117c82 */ /* 0x000fd00008000000 */
.L_x_57:
[----:B------:R-:W-:Y:S02]  /*30a0*/  UIADD3 UR13, UPT, UPT, UR13, 0x1, URZ ;  /* 0x000000010d0d7890 */ /* 0x000fe4000fffe0ff */
[----:B--2---:R-:W-:Y:S02]  /*30b0*/  ULEA UR6, UR17, UR5, 0x3 ;  /* 0x0000000511067291 */ /* 0x004fe4000f8e18ff */
[----:B------:R-:W-:Y:S01]  /*30c0*/  UISETP.NE.AND UP0, UPT, UR13, URZ, UPT ;  /* 0x000000ff0d00728c */ /* 0x000fe2000bf05270 */
[----:B---3--:R-:W-:Y:S10]  /*30d0*/  @P2 BRA `(.L_x_55) ;  /* 0x00000000000c2947 */ /* 0x008ff40003800000 */
[----:B-1----:R-:W-:Y:S04]  /*30e0*/  SHF.L.U32 R3, R8, 0x1f, RZ ;  /* 0x0000001f08037819 */ /* 0x002fe800000006ff */
[----:B------:R-:W1:Y:S02]  /*30f0*/  SYNCS.PHASECHK.TRANS64.TRYWAIT P0, [UR6], R3 ;  /* 0x00000003ff0075a7 */ /* 0x000e640008001106 */
[----:B-1----:R-:W-:Y:S05]  /*3100*/  @!P0 BRA `(.L_x_56) ;  /* 0x0000004400048947 */ /* 0x002fea0003800000 */
.L_x_55:
[----:B------:R-:W-:Y:S01]  /*3110*/  UISETP.NE.AND UP1, UPT, UR12, 0x1, UPT ;  /* 0x000000010c00788c */ /* 0x000fe2000bf25270 */
[----:B------:R-:W-:Y:S01]  /*3120*/  PLOP3.LUT P2, PT, PT, PT, PT, 0x80, 0x8 ;  /* 0x000000000008781c */ /* 0x000fe20003f4f070 */
[----:B------:R-:W-:Y:S02]  /*3130*/  UIADD3 UR14, UPT, UPT, UR17, 0x1, URZ ;  /* 0x00000001110e7890 */ /* 0x000fe4000fffe0ff */
[----:B------:R-:W-:Y:S02]  /*3140*/  ULEA UR28, UR17, UR11, 0xa ;  /* 0x0000000b111c7291 */ /* 0x000fe4000f8e50ff */
[----:B------:R-:W-:Y:S01]  /*3150*/  UISETP.NE.AND UP2, UPT, UR14, 0x3, UPT ;  /* 0x000000030e00788c */ /* 0x000fe2000bf45270 */
[----:B------:R-:W-:Y:S01]  /*3160*/  PLOP3.LUT P0, PT, PT, PT, UP1, 0x80, 0x8 ;  /* 0x000000000008781c */ /* 0x000fe20003f0f018 */
[----:B------:R-:W-:Y:S02]  /*3170*/  UIADD3 UR40, UPT, UPT, UR28, 0x2, URZ ;  /* 0x000000021c287890 */ /* 0x000fe4000fffe0ff */
[----:B------:R-:W-:Y:S02]  /*3180*/  USEL UR27, URZ, 0x1, UP2 ;  /* 0x00000001ff1b7887 */ /* 0x000fe40009000000 */
[----:B------:R-:W-:Y:S02]  /*3190*/  USEL UR14, UR14, URZ, UP2 ;  /* 0x000000ff0e0e7287 */ /* 0x000fe40009000000 */
[----:B------:R-:W-:Y:S02]  /*31a0*/  UIADD3 UR36, UPT, UPT, UR28, 0x4, URZ ;  /* 0x000000041c247890 */ /* 0x000fe4000fffe0ff */
[----:B------:R-:W-:Y:S01]  /*31b0*/  @UP1 ULEA UR26, UR14, UR5, 0x3 ;  /* 0x000000050e1a1291 */ /* 0x000fe2000f8e18ff */
[----:B------:R-:W-:Y:S01]  /*31c0*/  LOP3.LUT R8, R8, UR27, RZ, 0x3c, !PT ;  /* 0x0000001b08087c12 */ /* 0x000fe2000f8e3cff */
[----:B------:R-:W-:Y:S02]  /*31d0*/  UIADD3 UR32, UPT, UPT, UR28, 0x6, URZ ;  /* 0x000000061c207890 */ /* 0x000fe4000fffe0ff */
[----:B------:R-:W-:Y:S01]  /*31e0*/  UIADD3 UR6, UPT, UPT, UR6, 0x18, URZ ;  /* 0x0000001806067890 */ /* 0x000fe2000fffe0ff */
[----:B-1----:R-:W-:Y:S01]  /*31f0*/  @P0 SHF.L.U32 R0, R8, 0x1f, RZ ;  /* 0x0000001f08000819 */ /* 0x002fe200000006ff */
[----:B------:R-:W-:Y:S01]  /*3200*/  UIADD3 UR12, UPT, UPT, UR12, -0x1, URZ ;  /* 0xffffffff0c0c7890 */ /* 0x000fe2000fffe0ff */
[----:B------:R-:W-:Y:S02]  /*3210*/  UMOV UR29, 0x40004040 ;  /* 0x40004040001d7882 */ /* 0x000fe40000000000 */
[----:B------:R2:W3:Y:S01]  /*3220*/  @P0 SYNCS.PHASECHK.TRANS64.TRYWAIT P2, [UR26], R0 ;  /* 0x00000000ff0005a7 */ /* 0x0004e2000804111a */
[----:B------:R-:W-:Y:S01]  /*3230*/  ULEA UR26, UR17, UR10, 0x9 ;  /* 0x0000000a111a7291 */ /* 0x000fe2000f8e48ff */
[----:B------:R-:W-:Y:S01]  /*3240*/  UMOV UR27, 0x40004040 ;  /* 0x40004040001b7882 */ /* 0x000fe20000000000 */
[----:B------:R-:W-:Y:S02]  /*3250*/  UMOV UR41, 0x40004040 ;  /* 0x4000404000297882 */ /* 0x000fe40000000000 */
[----:B------:R-:W-:Y:S02]  /*3260*/  UIADD3 UR38, UPT, UPT, UR26, 0x2, URZ ;  /* 0x000000021a267890 */ /* 0x000fe4000fffe0ff */
[----:B------:R-:W-:Y:S02]  /*3270*/  UIADD3 UR34, UPT, UPT, UR26, 0x4, URZ ;  /* 0x000000041a227890 */ /* 0x000fe4000fffe0ff */
[----:B------:R-:W-:Y:S01]  /*3280*/  UIADD3 UR30, UPT, UPT, UR26, 0x6, URZ ;  /* 0x000000061a1e7890 */ /* 0x000fe2000fffe0ff */
[----:B------:R2:W-:Y:S01]  /*3290*/  UTCQMMA gdesc[UR26], gdesc[UR28], tmem[UR8], tmem[UR24], idesc[UR25], UP4 ;  /* 0x00ff181c1a0075ea */ /* 0x0005e2000a000308 */
[----:B------:R-:W-:Y:S01]  /*32a0*/  UPLOP3.LUT UP4, UPT, UPT, UPT, UPT, 0x80, 0x8 ;  /* 0x000000000008789c */ /* 0x000fe20003f8f070 */
[----:B------:R-:W-:Y:S01]  /*32b0*/  UMOV UR39, 0x40004040 ;  /* 0x4000404000277882 */ /* 0x000fe20000000000 */
[----:B------:R-:W-:Y:S01]  /*32c0*/  UMOV UR37, 0x40004040 ;  /* 0x4000404000257882 */ /* 0x000fe20000000000 */
[----:B------:R2:W-:Y:S01]  /*32d0*/  UTCQMMA gdesc[UR38], gdesc[UR40], tmem[UR8], tmem[UR22], idesc[UR23], UPT ;  /* 0x00ff1628260075ea */ /* 0x0005e2000b800308 */
[----:B------:R-:W-:Y:S01]  /*32e0*/  UMOV UR35, 0x40004040 ;  /* 0x4000404000237882 */ /* 0x000fe20000000000 */
[----:B------:R-:W-:Y:S01]  /*32f0*/  UMOV UR33, 0x40004040 ;  /* 0x4000404000217882 */ /* 0x000fe20000000000 */
[----:B------:R-:W-:Y:S01]  /*3300*/  UMOV UR31, 0x40004040 ;  /* 0x40004040001f7882 */ /* 0x000fe20000000000 */
[----:B------:R2:W-:Y:S01]  /*3310*/  UTCQMMA gdesc[UR34], gdesc[UR36], tmem[UR8], tmem[UR20], idesc[UR21], UPT ;  /* 0x00ff1424220075ea */ /* 0x0005e2000b800308 */
[----:B------:R2:W-:Y:S01]  /*3320*/  UTCQMMA gdesc[UR30], gdesc[UR32], tmem[UR8], tmem[UR18], idesc[UR19], UPT ;  /* 0x00ff12201e0075ea */ /* 0x0005e2000b800308 */
[----:B------:R2:W-:Y:S01]  /*3330*/  UTCBAR [UR6], URZ ;  /* 0x000000ff060073e9 */ /* 0x0005e200080000ff */
[----:B------:R-:W-:Y:S01]  /*3340*/  UMOV UR17, UR14 ;  /* 0x0000000e00117c82 */ /* 0x000fe20008000000 */
[----:B------:R-:W-:Y:S05]  /*3350*/  BRA.U UP0, `(.L_x_57) ;  /* 0xfffffffd00507547 */ /* 0x000fea000b83ffff */
.L_x_54:
[----:B------:R-:W-:Y:S01]  /*3360*/  UIADD3 UR15, UPT, UPT, UR15, 0x1, URZ ;  /* 0x000000010f0f7890 */ /* 0x000fe2000fffe0ff */
[C---:B------:R-:W-:Y:S01]  /*3370*/  ISETP.NE.AND P0, PT, R10.reuse, 0x2, PT ;  /* 0x000000020a00780c */ /* 0x040fe20003f05270 */
[----:B------:R-:W-:Y:S02]  /*3380*/  UIADD3 UR7, UPT, UPT, UR7, 0x80, URZ ;  /* 0x0000008007077890 */ /* 0x000fe4000fffe0ff */
[----:B------:R-:W-:Y:S01]  /*3390*/  UISETP.NE.AND UP0, UPT, UR15, 0x4, UPT ;  /* 0x000000040f00788c */ /* 0x000fe2000bf05270 */
[----:B-12---:R-:W-:Y:S02]  /*33a0*/  SEL R0, RZ, 0x1, P0 ;  /* 0x00000001ff007807 */ /* 0x006fe40000000000 */
[----:B------:R-:W-:Y:S01]  /*33b0*/  SEL R10, R10, RZ, P0 ;  /* 0x000000ff0a0a7207 */ /* 0x000fe20000000000 */
[----:B------:R-:W-:Y:S01]  /*33c0*/  USEL UR6, URZ, 0x1, UP0 ;  /* 0x00000001ff067887 */ /* 0x000fe20008000000 */
[----:B------:R-:W-:Y:S01]  /*33d0*/  LOP3.LUT R9, R9, R0, RZ, 0x3c, !PT ;  /* 0x0000000009097212 */ /* 0x000fe200078e3cff */
[----:B------:R-:W-:Y:S01]  /*33e0*/  USEL UR15, UR15, URZ, UP0 ;  /* 0x000000ff0f0f7287 */ /* 0x000fe20008000000 */
[----:B------:R1:W-:Y:S03]  /*33f0*/  UTCBAR [UR7], URZ ;  /* 0x000000ff070073e9 */ /* 0x0003e600080000ff */
[----:B------:R-:W-:Y:S01]  /*3400*/  LOP3.LUT R11, R11, UR6, RZ, 0x3c, !PT ;  /* 0x000000060b0b7c12 */ /* 0x000fe2000f8e3cff */
[----:B------:R-:W-:Y:S07]  /*3410*/  @P1 BRA `(.L_x_58) ;  /* 0xfffffff800881947 */ /* 0x000fee000383ffff */
[----:B------:R-:W2:Y:S01]  /*3420*/  S2UR UR4, SR_CgaCtaId ;  /* 0x00000000000479c3 */ /* 0x000ea20000008800 */
[----:B------:R-:W-:Y:S01]  /*3430*/  ELECT P0, URZ, PT ;  /* 0x0000000000ff782f */ /* 0x000fe20003800000 */
[----:B------:R-:W-:Y:S01]  /*3440*/  IMAD.MOV.U32 R0, RZ, RZ, 0x1 ;  /* 0x00000001ff007424 */ /* 0x000fe200078e00ff */
[----:B------:R-:W-:Y:S01]  /*3450*/  UIADD3 UR5, UPT, UPT, UR5, 0xa0, URZ ;  /* 0x000000a005057890 */ /* 0x000fe2000fffe0ff */
[----:B------:R-:W-:Y:S01]  /*3460*/  SHF.L.U32 R3, R11, 0x1f, RZ ;  /* 0x0000001f0b037819 */ /* 0x000fe200000006ff */
[----:B------:R-:W-:-:S03]  /*3470*/  UMOV UR6, 0x40 ;  /* 0x0000004000067882 */ /* 0x000fc60000000000 */
[----:B------:R-:W-:Y:S01]  /*3480*/  UVIRTCOUNT.DEALLOC.SMPOOL 0x80 ;  /* 0x000000800000784c */ /* 0x000fe20000000000 */
[----:B--2---:R-:W-:Y:S02]  /*3490*/  ULEA UR4, UR4, UR6, 0x18 ;  /* 0x0000000604047291 */ /* 0x004fe4000f8ec0ff */
[----:B------:R-:W-:-:S07]  /*34a0*/  ULEA UR6, UR15, UR5, 0x3 ;  /* 0x000000050f067291 */ /* 0x000fce000f8e18ff */
[----:B------:R2:W-:Y:S02]  /*34b0*/  @P0 STS.U8 [UR4+0x1c], R0 ;  /* 0x00001c00ff000988 */ /* 0x0005e40008000004 */
[----:B------:R-:W4:Y:S02]  /*34c0*/  SYNCS.PHASECHK.TRANS64.TRYWAIT P0, [UR6], R3 ;  /* 0x00000003ff0075a7 */ /* 0x000f240008001106 */
[----:B--2-4-:R-:W-:Y:S05]  /*34d0*/  @!P0 BRA `(.L_x_59) ;  /* 0x0000004000288947 */ /* 0x014fea0003800000 */
.L_x_122:
[----:B-1----:R-:W-:-:S04]  /*34e0*/  UIADD3 UR7, UPT, UPT, UR15, 0x1, URZ ;  /* 0x000000010f077890 */ /* 0x002fc8000fffe0ff */
[----:B------:R-:W-:-:S04]  /*34f0*/  UISETP.NE.AND UP0, UPT, UR7, 0x4, UPT ;  /* 0x000000040700788c */ /* 0x000fc8000bf05270 */
[----:B------:R-:W-:Y:S02]  /*3500*/  USEL UR8, URZ, 0x1, UP0 ;  /* 0x00000001ff087887 */ /* 0x000fe40008000000 */
[----:B------:R-:W-:-:S04]  /*3510*/  USEL UR7, UR7, URZ, UP0 ;  /* 0x000000ff07077287 */ /* 0x000fc80008000000 */
[----:B------:R-:W-:Y:S01]  /*3520*/  ULEA UR6, UR7, UR5, 0x3 ;  /* 0x0000000507067291 */ /* 0x000fe2000f8e18ff */
[----:B------:R-:W-:-:S04]  /*3530*/  LOP3.LUT R2, R11, UR8, RZ, 0x3c, !PT ;  /* 0x000000080b027c12 */ /* 0x000fc8000f8e3cff */
[----:B--2---:R-:W-:-:S04]  /*3540*/  SHF.L.U32 R3, R2, 0x1f, RZ ;  /* 0x0000001f02037819 */ /* 0x004fc800000006ff */
[----:B------:R-:W1:Y:S02]  /*3550*/  SYNCS.PHASECHK.TRANS64.TRYWAIT P0, [UR6], R3 ;  /* 0x00000003ff0075a7 */ /* 0x000e640008001106 */
[----:B-1----:R-:W-:Y:S05]  /*3560*/  @!P0 BRA `(.L_x_60) ;  /* 0x00000040001c8947 */ /* 0x002fea0003800000 */
.L_x_124:
        /* <DEDUP_REMOVED lines=9> */
.L_x_126:
[----:B------:R-:W-:-:S04]  /*3600*/  UIADD3 UR7, UPT, UPT, UR7, 0x1, URZ ;  /* 0x0000000107077890 */ /* 0x000fc8000fffe0ff */
[----:B------:R-:W-:-:S04]  /*3610*/  UISETP.NE.AND UP0, UPT, UR7, 0x4, UPT ;  /* 0x000000040700788c */ /* 0x000fc8000bf05270 */
[----:B------:R-:W-:Y:S02]  /*3620*/  USEL UR6, URZ, 0x1, UP0 ;  /* 0x00000001ff067887 */ /* 0x000fe40008000000 */
[----:B------:R-:W-:-:S04]  /*3630*/  USEL UR7, UR7, URZ, UP0 ;  /* 0x000000ff07077287 */ /* 0x000fc80008000000 */
[----:B------:R-:W-:Y:S01]  /*3640*/  ULEA UR7, UR7, UR5, 0x3 ;  /* 0x0000000507077291 */ /* 0x000fe2000f8e18ff */
[----:B-1----:R-:W-:-:S04]  /*3650*/  LOP3.LUT R3, R2, UR6, RZ, 0x3c, !PT ;  /* 0x0000000602037c12 */ /* 0x002fc8000f8e3cff */
[----:B------:R-:W-:-:S04]  /*3660*/  SHF.L.U32 R3, R3, 0x1f, RZ ;  /* 0x0000001f03037819 */ /* 0x000fc800000006ff */
[----:B------:R-:W1:Y:S02]  /*3670*/  SYNCS.PHASECHK.TRANS64.TRYWAIT P0, [UR7], R3 ;  /* 0x00000003ff0075a7 */ /* 0x000e640008001107 */
[----:B-1----:R-:W-:Y:S05]  /*3680*/  @!P0 BRA `(.L_x_62) ;  /* 0x0000004000048947 */ /* 0x002fea0003800000 */
.L_x_128:
[----:B------:R-:W-:Y:S01]  /*3690*/  NOP ;  /* 0x0000000000007918 */ /* 0x000fe20000000000 */
[----:B-1----:R-:W1:Y:S01]  /*36a0*/  LDS R0, [UR4+0x14] ;  /* 0x00001404ff007984 */ /* 0x002e620008000800 */
[----:B------:R-:W-:Y:S01]  /*36b0*/  ULOP3.LUT UR6, UR16, 0xffff, URZ, 0xc0, !UPT ;  /* 0x0000ffff10067892 */ /* 0x000fe2000f8ec0ff */
[----:B------:R-:W-:Y:S01]  /*36c0*/  UMOV UR8, 0xffff ;  /* 0x0000ffff00087882 */ /* 0x000fe20000000000 */
[----:B------:R-:W-:Y:S02]  /*36d0*/  UMOV UR5, 0x1 ;  /* 0x0000000100057882 */ /* 0x000fe40000000000 */
[----:B------:R-:W-:-:S04]  /*36e0*/  USHF.R.U32.HI UR6, URZ, 0x5, UR6 ;  /* 0x00000005ff067899 */ /* 0x000fc80008011606 */
[----:B------:R-:W-:Y:S02]  /*36f0*/  USHF.L.U32 UR8, UR8, UR6, URZ ;  /* 0x0000000608087299 */ /* 0x000fe400080006ff */
[----:B------:R-:W-:-:S04]  /*3700*/  USHF.L.U32 UR5, UR5, UR6, URZ ;  /* 0x0000000605057299 */ /* 0x000fc800080006ff */
[----:B-1----:R-:W-:-:S04]  /*3710*/  LOP3.LUT R0, R0, UR8, RZ, 0xc0, !PT ;  /* 0x0000000800007c12 */ /* 0x002fc8000f8ec0ff */
[----:B------:R-:W-:-:S13]  /*3720*/  ISETP.NE.AND P0, PT, R0, UR8, PT ;  /* 0x0000000800007c0c */ /* 0x000fda000bf05270 */
[----:B------:R-:W-:Y:S05]  /*3730*/  @P0 BRA `(.L_x_63) ;  /* 0x0000000000580947 */ /* 0x000fea0003800000 */
[----:B------:R-:W1:Y:S02]  /*3740*/  LDS R0, [UR4+0x18] ;  /* 0x00001804ff007984 */ /* 0x000e640008000800 */
[----:B-1----:R-:W-:-:S04]  /*3750*/  LOP3.LUT R0, R0, UR5, RZ, 0xc0, !PT ;  /* 0x0000000500007c12 */ /* 0x002fc8000f8ec0ff */
[----:B------:R-:W-:-:S13]  /*3760*/  ISETP.NE.AND P0, PT, R0, UR5, PT ;  /* 0x0000000500007c0c */ /* 0x000fda000bf05270 */
[----:B------:R-:W-:Y:S05]  /*3770*/  @P0 BRA `(.L_x_64) ;  /* 0x00000000003c0947 */ /* 0x000fea0003800000 */
[----:B------:R-:W1:Y:S01]  /*3780*/  S2R R2, SR_LANEID ;  /* 0x0000000000027919 */ /* 0x000e620000000000 */
[----:B------:R-:W-:Y:S01]  /*3790*/  ULOP3.LUT UR8, URZ, UR8, URZ, 0x33, !UPT ;  /* 0x00000008ff087292 */ /* 0x000fe2000f8e33ff */
[----:B------:R-:W-:Y:S01]  /*37a0*/  LOP3.LUT R4, RZ, UR5, RZ, 0x33, !PT ;  /* 0x00000005ff047c12 */ /* 0x000fe2000f8e33ff */
[----:B------:R-:W-:Y:S02]  /*37b0*/  VOTEU.ANY UR7, UPT, PT ;  /* 0x0000000000077886 */ /* 0x000fe400038e0100 */
[----:B------:R-:W-:Y:S01]  /*37c0*/  UFLO.U32 UR7, UR7 ;  /* 0x00000007000772bd */ /* 0x000fe200080e0000 */
[----:B------:R-:W2:Y:S01]  /*37d0*/  REDUX UR5, R4 ;  /* 0x00000000040573c4 */ /* 0x000ea20000000000 */
[----:B------:R-:W-:-:S06]  /*37e0*/  IMAD.U32 R0, RZ, RZ, UR8 ;  /* 0x00000008ff007e24 */ /* 0x000fcc000f8e00ff */
[----:B------:R4:W-:Y:S01]  /*37f0*/  UTCATOMSWS.AND URZ, UR8 ;  /* 0x0000000800ff79e3 */ /* 0x0009e20008000000 */
[----:B------:R-:W3:Y:S01]  /*3800*/  REDUX UR6, R0 ;  /* 0x00000000000673c4 */ /* 0x000ee20000000000 */
[----:B-1----:R-:W-:Y:S01]  /*3810*/  ISETP.EQ.U32.AND P0, PT, R2, UR7, PT ;  /* 0x0000000702007c0c */ /* 0x002fe2000bf02070 */
[----:B--2---:R-:W-:Y:S01]  /*3820*/  IMAD.U32 R2, RZ, RZ, UR5 ;  /* 0x00000005ff027e24 */ /* 0x004fe2000f8e00ff */
[----:B---3--:R-:W-:-:S11]  /*3830*/  MOV R3, UR6 ;  /* 0x0000000600037c02 */ /* 0x008fd60008000f00 */
[----:B------:R4:W-:Y:S04]  /*3840*/  @P0 ATOMS.AND RZ, [UR4+0x14], R3 ;  /* 0x00001403ffff098c */ /* 0x0009e8000a800004 */
[----:B------:R4:W-:Y:S01]  /*3850*/  @P0 ATOMS.AND RZ, [UR4+0x18], R2 ;  /* 0x00001802ffff098c */ /* 0x0009e2000a800004 */
[----:B------:R-:W-:Y:S05]  /*3860*/  BRA `(.L_x_65) ;  /* 0x0000000000147947 */ /* 0x000fea0003800000 */
.L_x_64:
[----:B------:R-:W-:Y:S02]  /*3870*/  MOV R2, 0x3890 ;  /* 0x0000389000027802 */ /* 0x000fe40000000f00 */
[----:B---3-5:R-:W-:Y:S05]  /*3880*/  CALL.REL.NOINC `($__internal_0_$__cuda_sm10x_tcgen05_guardrail_trap_col_being_dealloced_not_returned_by_alloc) ;  /* 0x0000004000607944 */ /* 0x028fea0003c00000 */
[----:B------:R-:W-:Y:S05]  /*3890*/  BRA `(.L_x_65) ;  /* 0x0000000000087947 */ /* 0x000fea0003800000 */
.L_x_63:
[----:B------:R-:W-:Y:S02]  /*38a0*/  MOV R2, 0x38c0 ;  /* 0x000038c000027802 */ /* 0x000fe40000000f00 */
[----:B---3-5:R-:W-:Y:S05]  /*38b0*/  CALL.REL.NOINC `($__internal_2_$__cuda_sm10x_tcgen05_guardrail_trap_unallocated_columns_being_dealloced) ;  /* 0x00000040006c7944 */ /* 0x028fea0003c00000 */
.L_x_65:
[----:B------:R-:W-:Y:S01]  /*38c0*/  NOP ;  /* 0x0000000000007918 */ /* 0x000fe20000000000 */
[----:B----4-:R-:W-:Y:S05]  /*38d0*/  EXIT ;  /* 0x000000000000794d */ /* 0x010fea0003800000 */
.L_x_47:
[----:B------:R-:W-:-:S09]  /*38e0*/  UISETP.NE.OR UP2, UPT, UR8, 0x3, !UP2 ;  /* 0x000000030800788c */ /* 0x000fd2000d745670 */
[----:B------:R-:W-:Y:S05]  /*38f0*/  BRA.U UP2, `(.L_x_66) ;  /* 0x0000000d02407547 */ /* 0x000fea000b800000 */
[----:B------:R-:W1:Y:S01]  /*3900*/  LDC R0, c[0x0][0xb30] ;  /* 0x0002cc00ff007b82 */ /* 0x000e620000000800 */
[----:B------:R-:W2:Y:S01]  /*3910*/  LDCU.64 UR8, c[0x0][0x888] ;  /* 0x00011100ff0877ac */ /* 0x000ea20008000a00 */
[----:B------:R-:W-:Y:S02]  /*3920*/  HFMA2 R29, -RZ, RZ, 0, 0 ;  /* 0x00000000ff1d7431 */ /* 0x000fe400000001ff */
[----:B------:R-:W-:Y:S01]  /*3930*/  IMAD.MOV.U32 R31, RZ, RZ, 0x1 ;  /* 0x00000001ff1f7424 */ /* 0x000fe200078e00ff */
[----:B------:R-:W-:Y:S01]  /*3940*/  MOV R23, 0x1000 ;  /* 0x0000100000177802 */ /* 0x000fe20000000f00 */
[----:B------:R-:W4:Y:S01]  /*3950*/  LDCU.64 UR4, c[0x0][0x890] ;  /* 0x00011200ff0477ac */ /* 0x000f220008000a00 */
[----:B------:R-:W-:Y:S01]  /*3960*/  IMAD.MOV.U32 R30, RZ, RZ, RZ ;  /* 0x000000ffff1e7224 */ /* 0x000fe200078e00ff */
[----:B------:R-:W3:Y:S01]  /*3970*/  LDC R19, c[0x0][0x370] ;  /* 0x0000dc00ff137b82 */ /* 0x000ee20000000800 */
[----:B------:R-:W-:Y:S01]  /*3980*/  UMOV UR7, 0x400 ;  /* 0x0000040000077882 */ /* 0x000fe20000000000 */
[----:B------:R-:W-:-:S02]  /*3990*/  UPLOP3.LUT UP1, UPT, UPT, UPT, UPT, 0x40, 0x4 ;  /* 0x000000000004789c */ /* 0x000fc40003f2e870 */
[----:B------:R-:W-:-:S04]  /*39a0*/  ULEA UR7, UR37, UR7, 0x18 ;  /* 0x0000000725077291 */ /* 0x000fc8000f8ec0ff */
[----:B------:R-:W3:Y:S01]  /*39b0*/  LDC R2, c[0x0][0xb0c] ;  /* 0x0002c300ff027b82 */ /* 0x000ee20000000800 */
[----:B------:R-:W-:Y:S02]  /*39c0*/  UIADD3 UR13, UPT, UPT, UR7, 0x38, URZ ;  /* 0x00000038070d7890 */ /* 0x000fe4000fffe0ff */
[----:B--2---:R-:W-:Y:S02]  /*39d0*/  UISETP.NE.U32.AND UP2, UPT, UR8, URZ, UPT ;  /* 0x000000ff0800728c */ /* 0x004fe4000bf45070 */
[----:B------:R-:W-:Y:S02]  /*39e0*/  UIADD3 UR17, UPT, UPT, UR7, 0x30, URZ ;  /* 0x0000003007117890 */ /* 0x000fe4000fffe0ff */
[----:B----4-:R-:W-:Y:S01]  /*39f0*/  UISETP.NE.U32.AND UP3, UPT, UR4, URZ, UPT ;  /* 0x000000ff0400728c */ /* 0x010fe2000bf65070 */
[----:B------:R-:W2:Y:S01]  /*3a00*/  LDC R18, c[0x0][0xb20] ;  /* 0x0002c800ff127b82 */ /* 0x000ea20000000800 */
[----:B-1----:R-:W-:Y:S01]  /*3a10*/  ISETP.NE.AND P1, PT, R0, 0x1, PT ;  /* 0x000000010000780c */ /* 0x002fe20003f25270 */
[----:B------:R-:W-:-:S02]  /*3a20*/  UISETP.NE.AND.EX UP2, UPT, UR9, URZ, UPT, UP2 ;  /* 0x000000ff0900728c */ /* 0x000fc4000bf45320 */
[----:B------:R-:W-:Y:S02]  /*3a30*/  UPRMT UR13, UR37, 0x654, UR13 ;  /* 0x00000654250d7896 */ /* 0x000fe4000800000d */
[----:B------:R-:W-:Y:S02]  /*3a40*/  UISETP.NE.AND.EX UP3, UPT, UR5, URZ, UPT, UP3 ;  /* 0x000000ff0500728c */ /* 0x000fe4000bf65330 */
[----:B------:R-:W1:Y:S08]  /*3a50*/  LDC.64 R32, c[0x0][0x348] ;  /* 0x0000d200ff207b82 */ /* 0x000e700000000a00 */
[----:B------:R-:W4:Y:S08]  /*3a60*/  LDC.64 R16, c[0x0][0xb10] ;  /* 0x0002c400ff107b82 */ /* 0x000f300000000a00 */
[----:B------:R-:W1:Y:S08]  /*3a70*/  LDC.64 R6, c[0x0][0xb18] ;  /* 0x0002c600ff067b82 */ /* 0x000e700000000a00 */
[----:B------:R-:W1:Y:S08]  /*3a80*/  LDC.64 R4, c[0x0][0xb28] ;  /* 0x0002ca00ff047b82 */ /* 0x000e700000000a00 */
[----:B--23--:R-:W1:Y:S02]  /*3a90*/  LDC R22, c[0x0][0x374] ;  /* 0x0000dd00ff167b82 */ /* 0x00ce640000000800 */
.L_x_75:
[C---:B------:R-:W-:Y:S02]  /*3aa0*/  LEA R0, R30.reuse, UR7, 0x3 ;  /* 0x000000071e007c11 */ /* 0x040fe4000f8e18ff */
[----:B------:R-:W-:Y:S02]  /*3ab0*/  SHF.L.U32 R3, R29, 0x1f, RZ ;  /* 0x0000001f1d037819 */ /* 0x000fe400000006ff */
[----:B------:R-:W-:Y:S02]  /*3ac0*/  LEA R24, R30, UR7, 0x4 ;  /* 0x000000071e187c11 */ /* 0x000fe4000f8e20ff */
[----:B--2---:R-:W2:Y:S02]  /*3ad0*/  SYNCS.PHASECHK.TRANS64.TRYWAIT P0, [R0+URZ+0x60], R3 ;  /* 0x00006003000075a7 */ /* 0x004ea400080011ff */
[----:B--2---:R-:W-:Y:S05]  /*3ae0*/  @!P0 BRA `(.L_x_67) ;  /* 0x0000003c00048947 */ /* 0x004fea0003800000 */
.L_x_129:
[----:B------:R-:W-:Y:S01]  /*3af0*/  ISETP.GE.AND P0, PT, R40, 0x1, PT ;  /* 0x000000012800780c */ /* 0x000fe20003f06270 */
[----:B------:R-:W3:Y:S01]  /*3b00*/  LDS.128 R24, [R24+0xf0] ;  /* 0x0000f00018187984 */ /* 0x000ee20000000c00 */
[----:B--2---:R-:W-:Y:S01]  /*3b10*/  VIADD R0, R0, 0x70 ;  /* 0x0000007000007836 */ /* 0x004fe20000000000 */
[----:B------:R-:W-:Y:S01]  /*3b20*/  @!PT LDS RZ, [RZ] ;  /* 0x00000000fffff984 */ /* 0x000fe20000000800 */
[----:B------:R-:W-:Y:S01]  /*3b30*/  @!PT LDS RZ, [RZ] ;  /* 0x00000000fffff984 */ /* 0x000fe20000000800 */
[----:B------:R-:W-:Y:S01]  /*3b40*/  @!PT LDS RZ, [RZ] ;  /* 0x00000000fffff984 */ /* 0x000fe20000000800 */
[----:B------:R-:W-:Y:S01]  /*3b50*/  @!PT LDS RZ, [RZ] ;  /* 0x00000000fffff984 */ /* 0x000fe20000000800 */
[----:B------:R2:W-:Y:S06]  /*3b60*/  MEMBAR.ALL.CTA ;  /* 0x0000000000007992 */ /* 0x0005ec0000008000 */
[----:B--2---:R-:W2:Y:S01]  /*3b70*/  FENCE.VIEW.ASYNC.S ;  /* 0x00000000000073c6 */ /* 0x004ea20000000000 */
[----:B------:R-:W-:Y:S04]  /*3b80*/  PRMT R0, RZ, 0x654, R0 ;  /* 0x00000654ff007816 */ /* 0x000fe80000000000 */
[----:B--2---:R2:W-:Y:S01]  /*3b90*/  SYNCS.ARRIVE.TRANS64.RED.A1T0 RZ, [R0+URZ], RZ ;  /* 0x000000ff00ff79a7 */ /* 0x0045e200081004ff */
[----:B---3--:R-:W-:Y:S11]  /*3ba0*/  LOP3.LUT P3, RZ, R26, 0x1, RZ, 0xc0, !PT ;  /* 0x000000011aff7812 */ /* 0x008ff6000786c0ff */
[----:B------:R-:W-:Y:S02]  /*3bb0*/  @!UPT UIADD3 URZ, UPT, UPT, URZ, URZ, URZ ;  /* 0x000000fffffff290 */ /* 0x000fe4000fffe0ff */
[----:B------:R-:W-:Y:S02]  /*3bc0*/  @P3 MOV R13, R24 ;  /* 0x00000018000d3202 */ /* 0x000fe40000000f00 */
[----:B------:R-:W-:Y:S01]  /*3bd0*/  @P3 LOP3.LUT R8, R25, 0xffff, RZ, 0xc0, !PT ;  /* 0x0000ffff19083812 */ /* 0x000fe200078ec0ff */
[----:B--2---:R-:W-:Y:S06]  /*3be0*/  @!P0 BRA `(.L_x_68) ;  /* 0x0000000000a48947 */ /* 0x004fec0003800000 */
[----:B-1----:R-:W-:Y:S01]  /*3bf0*/  IMAD.HI.U32 R35, R22, R7, RZ ;  /* 0x0000000716237227 */ /* 0x002fe200078e00ff */
[----:B------:R-:W-:Y:S02]  /*3c00*/  ISETP.NE.AND P0, PT, R6, 0x1, PT ;  /* 0x000000010600780c */ /* 0x000fe40003f05270 */
[----:B------:R-:W-:Y:S01]  /*3c10*/  ISETP.NE.AND P2, PT, R40, 0x1, PT ;  /* 0x000000012800780c */ /* 0x000fe20003f45270 */
[----:B----4-:R-:W-:Y:S01]  /*3c20*/  IMAD.HI.U32 R34, R19, R16, RZ ;  /* 0x0000001013227227 */ /* 0x010fe200078e00ff */
[----:B------:R-:W-:Y:S02]  /*3c30*/  SHF.R.U32.HI R35, RZ, R18, R35 ;  /* 0x00000012ff237219 */ /* 0x000fe40000011623 */
[----:B------:R-:W-:Y:S01]  /*3c40*/  ISETP.NE.AND P4, PT, R2, 0x1, PT ;  /* 0x000000010200780c */ /* 0x000fe20003f85270 */
[----:B------:R-:W-:Y:S01]  /*3c50*/  IMAD.HI.U32 R36, R13, R16, RZ ;  /* 0x000000100d247227 */ /* 0x000fe200078e00ff */
[----:B------:R-:W-:Y:S02]  /*3c60*/  SHF.R.U32.HI R34, RZ, R17, R34 ;  /* 0x00000011ff227219 */ /* 0x000fe40000011622 */
[----:B------:R-:W-:Y:S01]  /*3c70*/  SEL R3, R22, R35, !P0 ;  /* 0x0000002316037207 */ /* 0x000fe20004000000 */
[C---:B------:R-:W-:Y:S01]  /*3c80*/  IMAD.HI.U32 R35, R8.reuse, R7, RZ ;  /* 0x0000000708237227 */ /* 0x040fe200078e00ff */
[----:B------:R-:W-:Y:S02]  /*3c90*/  SEL R11, R19, R34, !P4 ;  /* 0x00000022130b7207 */ /* 0x000fe40006000000 */
[----:B------:R-:W-:Y:S01]  /*3ca0*/  SHF.R.U32.HI R36, RZ, R17, R36 ;  /* 0x00000011ff247219 */ /* 0x000fe20000011624 */
[----:B------:R-:W-:Y:S01]  /*3cb0*/  IMAD.HI.U32 R38, R3, R4, RZ ;  /* 0x0000000403267227 */ /* 0x000fe200078e00ff */
[----:B------:R-:W-:Y:S03]  /*3cc0*/  SHF.R.U32.HI R35, RZ, R18, R35 ;  /* 0x00000012ff237219 */ /* 0x000fe60000011623 */
[----:B------:R-:W-:Y:S01]  /*3cd0*/  IMAD.HI.U32 R34, R11, R4, RZ ;  /* 0x000000040b227227 */ /* 0x000fe200078e00ff */
[----:B------:R-:W-:Y:S02]  /*3ce0*/  @P2 SHF.R.U32.HI R3, RZ, R5, R38 ;  /* 0x00000005ff032219 */ /* 0x000fe40000011626 */
[----:B------:R-:W-:Y:S02]  /*3cf0*/  SEL R9, R8, R35, !P0 ;  /* 0x0000002308097207 */ /* 0x000fe40004000000 */
[----:B------:R-:W-:Y:S01]  /*3d00*/  @P2 SHF.R.U32.HI R11, RZ, R5, R34 ;  /* 0x00000005ff0b2219 */ /* 0x000fe20000011622 */
[C---:B------:R-:W-:Y:S01]  /*3d10*/  IMAD R10, R40.reuse, R3, RZ ;  /* 0x00000003280a7224 */ /* 0x040fe200078e02ff */
[----:B------:R-:W-:Y:S01]  /*3d20*/  SEL R3, R13, R36, !P4 ;  /* 0x000000240d037207 */ /* 0x000fe20006000000 */
[C---:B------:R-:W-:Y:S03]  /*3d30*/  IMAD.HI.U32 R14, R9.reuse, R4, RZ ;  /* 0x00000004090e7227 */ /* 0x040fe600078e00ff */
[----:B------:R-:W-:Y:S01]  /*3d40*/  ISETP.GE.AND P0, PT, R9, R10, PT ;  /* 0x0000000a0900720c */ /* 0x000fe20003f06270 */
[C---:B------:R-:W-:Y:S01]  /*3d50*/  IMAD R12, R40.reuse, R11, RZ ;  /* 0x0000000b280c7224 */ /* 0x040fe200078e02ff */
[-C--:B------:R-:W-:Y:S04]  /*3d60*/  SHF.R.U32.HI R14, RZ, R5.reuse, R14 ;  /* 0x00000005ff0e7219 */ /* 0x080fe8000001160e */
[----:B------:R-:W-:Y:S02]  /*3d70*/  ISETP.GE.OR P0, PT, R3, R12, P0 ;  /* 0x0000000c0300720c */ /* 0x000fe40000706670 */
[----:B------:R-:W-:Y:S05]  /*3d80*/  SEL R15, R9, R14, !P2 ;  /* 0x0000000e090f7207 */ /* 0x000fea0005000000 */
[----:B------:R-:W-:Y:S04]  /*3d90*/  IMAD.MOV R14, RZ, RZ, -R15 ;  /* 0x000000ffff0e7224 */ /* 0x000fe800078e0a0f */
[----:B------:R-:W-:Y:S02]  /*3da0*/  IMAD R14, R40, R14, R9 ;  /* 0x0000000e280e7224 */ /* 0x000fe400078e0209 */
[C---:B------:R-:W-:Y:S05]  /*3db0*/  @!P0 IMAD.HI.U32 R10, R3.reuse, R4, RZ ;  /* 0x00000004030a8227 */ /* 0x040fea00078e00ff */
[----:B------:R-:W-:Y:S04]  /*3dc0*/  @!P0 SHF.R.U32.HI R10, RZ, R5, R10 ;  /* 0x00000005ff0a8219 */ /* 0x000fe8000001160a */
[----:B------:R-:W-:Y:S01]  /*3dd0*/  @!P0 SEL R0, R3, R10, !P2 ;  /* 0x0000000a03008207 */ /* 0x000fe20005000000 */
[----:B------:R-:W-:Y:S03]  /*3de0*/  IMAD.MOV R10, RZ, RZ, -R3 ;  /* 0x000000ffff0a7224 */ /* 0x000fe600078e0a03 */
[----:B------:R-:W-:Y:S01]  /*3df0*/  @!P0 IADD3 R15, PT, PT, R15, -R0, RZ ;  /* 0x800000000f0f8210 */ /* 0x000fe20007ffe0ff */
[----:B------:R-:W-:Y:S01]  /*3e00*/  @!P0 IMAD R0, R11, R14, R0 ;  /* 0x0000000e0b008224 */ /* 0x000fe200078e0200 */
[----:B------:R-:W-:Y:S01]  /*3e10*/  IADD3 R11, PT, PT, -R9, RZ, RZ ;  /* 0x000000ff090b7210 */ /* 0x000fe20007ffe1ff */
[----:B------:R-:W-:Y:S02]  /*3e20*/  IMAD R13, R2, R10, R13 ;  /* 0x0000000a020d7224 */ /* 0x000fe400078e020d */
[----:B------:R-:W-:Y:S02]  /*3e30*/  @!P0 IMAD R9, R15, R40, R3 ;  /* 0x000000280f098224 */ /* 0x000fe400078e0203 */
[----:B------:R-:W-:Y:S02]  /*3e40*/  @!P0 IMAD.MOV.U32 R3, RZ, RZ, R0 ;  /* 0x000000ffff038224 */ /* 0x000fe400078e0000 */
[----:B------:R-:W-:Y:S02]  /*3e50*/  IMAD R8, R6, R11, R8 ;  /* 0x0000000b06087224 */ /* 0x000fe400078e0208 */
[----:B------:R-:W-:Y:S02]  /*3e60*/  IMAD R13, R3, R2, R13 ;  /* 0x00000002030d7224 */ /* 0x000fe400078e020d */
[----:B------:R-:W-:Y:S02]  /*3e70*/  IMAD R8, R9, R6, R8 ;  /* 0x0000000609087224 */ /* 0x000fe400078e0208 */
.L_x_68:
[----:B------:R-:W-:Y:S05]  /*3e80*/  BRA.U UP1, `(.L_x_69) ;  /* 0x0000000101107547 */ /* 0x000fea000b800000 */
[----:B------:R-:W-:Y:S04]  /*3e90*/  MOV R0, UR6 ;  /* 0x0000000600007c02 */ /* 0x000fe80008000f00 */
[----:B------:R-:W-:Y:S04]  /*3ea0*/  SHF.L.U32 R3, R0, 0x1f, RZ ;  /* 0x0000001f00037819 */ /* 0x000fe800000006ff */
[----:B------:R-:W2:Y:S02]  /*3eb0*/  SYNCS.PHASECHK.TRANS64.TRYWAIT P0, [UR7+0x58], R3 ;  /* 0x00005803ff0075a7 */ /* 0x000ea40008001107 */
[----:B--2---:R-:W-:Y:S05]  /*3ec0*/  @!P0 BRA `(.L_x_70) ;  /* 0x0000003800208947 */ /* 0x004fea0003800000 */
.L_x_69:
[----:B------:R-:W-:Y:S02]  /*3ed0*/  R2UR UR19, R21 ;  /* 0x00000000151372ca */ /* 0x000fe400000e0000 */
[----:B------:R-:W-:Y:S02]  /*3ee0*/  R2UR UR18, R20 ;  /* 0x00000000141272ca */ /* 0x000fe400000e0000 */
[----:B------:R-:W-:Y:S02]  /*3ef0*/  ISETP.NE.U32.AND P2, PT, RZ, UR4, PT ;  /* 0x00000004ff007c0c */ /* 0x000fe4000bf45070 */
[----:B------:R-:W-:Y:S02]  /*3f00*/  SHF.L.U32 R12, R31, 0x1f, RZ ;  /* 0x0000001f1f0c7819 */ /* 0x000fe400000006ff */
[----:B------:R-:W-:Y:S05]  /*3f10*/  ISETP.NE.AND.EX P2, PT, RZ, UR5, PT, P2 ;  /* 0x00000005ff007c0c */ /* 0x000fea000bf45320 */
[----:B------:R-:W-:Y:S02]  /*3f20*/  USHF.L.U32 UR19, UR19, 0x6, URZ ;  /* 0x0000000613137899 */ /* 0x000fe400080006ff */
[----:B------:R-:W-:Y:S01]  /*3f30*/  USHF.L.U32 UR18, UR18, 0x7, URZ ;  /* 0x0000000712127899 */ /* 0x000fe200080006ff */
[----:B------:R-:W-:Y:S11]  /*3f40*/  BRA.U !UP3, `(.L_x_71) ;  /* 0x000000010b347547 */ /* 0x000ff6000b800000 */
[----:B------:R-:W-:Y:S01]  /*3f50*/  UPLOP3.LUT UP0, UPT, UPT, UPT, UP2, 0x80, 0x8 ;  /* 0x000000000008789c */ /* 0x000fe20003f0f020 */
[----:B--2---:R-:W-:Y:S02]  /*3f60*/  HFMA2 R0, -RZ, RZ, 0, 5.9604644775390625e-08 ;  /* 0x00000001ff007431 */ /* 0x004fe400000001ff */
[----:B------:R-:W-:Y:S03]  /*3f70*/  IMAD.MOV.U32 R95, RZ, RZ, 0x1 ;  /* 0x00000001ff5f7424 */ /* 0x000fe600078e00ff */
[----:B------:R-:W-:Y:S05]  /*3f80*/  PLOP3.LUT P0, PT, PT, PT, UP0, 0x80, 0x8 ;  /* 0x000000000008781c */ /* 0x000fea0003f0f008 */
[----:B------:R-:W2:Y:S01]  /*3f90*/  @UP0 LDCU.64 UR10, c[0x0][0x888] ;  /* 0x00011100ff0a07ac */ /* 0x000ea20008000a00 */
[----:B------:R-:W-:Y:S07]  /*3fa0*/  @UP0 UIMAD UR8, UR36, UR4, URZ ;  /* 0x00000004240802a4 */ /* 0x000fee000f8e02ff */
[----:B------:R-:W-:Y:S01]  /*3fb0*/  @!P0 PRMT R95, R0, 0x7610, R95 ;  /* 0x00007610005f8816 */ /* 0x000fe2000000005f */
[----:B--2---:R-:W-:Y:S03]  /*3fc0*/  @UP0 UIMAD.WIDE UR10, UR8, 0x4, UR10 ;  /* 0x00000004080a08a5 */ /* 0x004fe6000f8e020a */
[----:B------:R-:W2:Y:S03]  /*3fd0*/  @!UP0 LDCU UR8, c[0x0][0x880] ;  /* 0x00011000ff0887ac */ /* 0x000ea60008000800 */
[----:B------:R-:W-:Y:S01]  /*3fe0*/  IMAD.U32 R10, RZ, RZ, UR10 ;  /* 0x0000000aff0a7e24 */ /* 0x000fe2000f8e00ff */
[----:B------:R-:W-:Y:S05]  /*3ff0*/  MOV R11, UR11 ;  /* 0x0000000b000b7c02 */ /* 0x000fea0008000f00 */
[----:B-----5:R3:W5:Y:S02]  /*4000*/  @P0 LDG.E R49, desc[UR46][R10.64] ;  /* 0x0000002e0a310981 */ /* 0x020764000c1e1900 */
[----:B--23--:R-:W-:Y:S07]  /*4010*/  @!P0 IMAD.U32 R49, RZ, RZ, UR8 ;  /* 0x00000008ff318e24 */ /* 0x00cfee000f8e00ff */
.L_x_71:
[----:B-----5:R-:W-:Y:S01]  /*4020*/  @!P2 FSETP.EQ.AND P0, PT, R49, RZ, PT ;  /* 0x000000ff3100a20b */ /* 0x020fe20003f02000 */
[----:B------:R-:W-:Y:S01]  /*4030*/  @!UPT UIADD3 URZ, UPT, UPT, URZ, URZ, URZ ;  /* 0x000000fffffff290 */ /* 0x000fe2000fffe0ff */
[----:B------:R-:W-:Y:S11]  /*4040*/  @!P2 BRA `(.L_x_72) ;  /* 0x000000000014a947 */ /* 0x000ff60003800000 */
[----:B------:R-:W-:Y:S02]  /*4050*/  LOP3.LUT P2, RZ, R95, 0xff, RZ, 0xc0, !PT ;  /* 0x000000ff5fff7812 */ /* 0x000fe4000784c0ff */
[----:B------:R-:W-:Y:S04]  /*4060*/  PLOP3.LUT P0, PT, PT, PT, UP0, 0x80, 0x8 ;  /* 0x000000000008781c */ /* 0x000fe80003f0f008 */
[----:B------:R-:W-:Y:S07]  /*4070*/  PLOP3.LUT P0, PT, P0, PT, PT, 0x8, 0x80 ;  /* 0x000000000080781c */ /* 0x000fee000070e170 */
[----:B------:R-:W-:Y:S11]  /*4080*/  @P2 FSETP.EQ.AND P0, PT, R49, RZ, PT ;  /* 0x000000ff3100220b */ /* 0x000ff60003f02000 */
[----:B------:R-:W-:Y:S02]  /*4090*/  @!UPT UIADD3 URZ, UPT, UPT, URZ, URZ, URZ ;  /* 0x000000fffffff290 */ /* 0x000fe4000fffe0ff */
.L_x_72:
[----:B------:R-:W3:Y:S01]  /*40a0*/  SYNCS.PHASECHK.TRANS64.TRYWAIT P2, [UR7+0x40], R12 ;  /* 0x0000400cff0075a7 */ /* 0x000ee20008041107 */
[----:B------:R-:W-:Y:S04]  /*40b0*/  ELECT P4, URZ, PT ;  /* 0x0000000000ff782f */ /* 0x000fe80003880000 */
[----:B------:R-:W-:Y:S11]  /*40c0*/  PLOP3.LUT P4, PT, P0, P4, PT, 0xf2, 0x2f ;  /* 0x00000000002f781c */ /* 0x000ff60000789e72 */
[----:B------:R-:W-:Y:S02]  /*40d0*/  @!UPT UIADD3 URZ, UPT, UPT, URZ, URZ, URZ ;  /* 0x000000fffffff290 */ /* 0x000fe4000fffe0ff */
[----:B-1----:R-:W-:Y:S05]  /*40e0*/  @!P4 IADD3 R21, P0, PT, R32, 0x580, RZ ;  /* 0x000005802015c810 */ /* 0x002fea0007f1e0ff */
[----:B------:R-:W-:Y:S01]  /*40f0*/  @!P4 IMAD.X R20, RZ, RZ, R33, P0 ;  /* 0x000000ffff14c224 */ /* 0x000fe200000e0621 */
[----:B---3--:R-:W-:Y:S07]  /*4100*/  @!P2 BRA `(.L_x_73) ;  /* 0x0000003400a8a947 */ /* 0x008fee0003800000 */
.L_x_132:
[----:B------:R-:W3:Y:S01]  /*4110*/  LDC.64 R14, c[0x0][0xb10] ;  /* 0x0002c400ff0e7b82 */ /* 0x000ee20000000a00 */
[----:B------:R-:W-:Y:S01]  /*4120*/  @!P4 R2UR UR8, R20 ;  /* 0x000000001408c2ca */ /* 0x000fe200000e0000 */
[----:B------:R-:W-:Y:S01]  /*4130*/  VOTEU.ALL UP1, P4 ;  /* 0x0000000000ff7886 */ /* 0x000fe20002020000 */
[----:B------:R-:W-:Y:S01]  /*4140*/  @!P4 R2UR UR9, R21 ;  /* 0x000000001509c2ca */ /* 0x000fe200000e0000 */
[----:B------:R-:W-:Y:S01]  /*4150*/  UMOV UR10, 0x0 ;  /* 0x00000000000a7882 */ /* 0x000fe20000000000 */
[----:B------:R-:W-:Y:S03]  /*4160*/  UMOV UR11, 0x10000000 ;  /* 0x10000000000b7882 */ /* 0x000fe60000000000 */
[----:B------:R-:W5:Y:S01]  /*4170*/  LDC.64 R10, c[0x0][0xb18] ;  /* 0x0002c600ff0a7b82 */ /* 0x000f620000000a00 */
[----:B------:R-:W-:Y:S01]  /*4180*/  @!UP1 UIADD3 UR16, UPT, UPT, UR7, 0x200, URZ ;  /* 0x0000020007109890 */ /* 0x000fe2000fffe0ff */
[----:B------:R-:W-:Y:S01]  /*4190*/  @P3 SHF.R.U32.HI R28, RZ, 0x10, R25 ;  /* 0x00000010ff1c3819 */ /* 0x000fe20000011619 */
[----:B------:R-:W-:Y:S01]  /*41a0*/  VOTEU.ALL UP1, P4 ;  /* 0x0000000000ff7886 */ /* 0x000fe20002020000 */
[----:B------:R-:W-:Y:S01]  /*41b0*/  UMOV UR20, UR36 ;  /* 0x0000002400147c82 */ /* 0x000fe20008000000 */
[----:B------:R-:W-:Y:S03]  /*41c0*/  VIADD R30, R30, 0x1 ;  /* 0x000000011e1e7836 */ /* 0x000fe60000000000 */
[----:B--2---:R-:W2:Y:S01]  /*41d0*/  @!P1 LDC R0, c[0x0][0xb20] ;  /* 0x0002c800ff009b82 */ /* 0x004ea20000000800 */
[----:B------:R-:W-:Y:S01]  /*41e0*/  IMAD.U32 R21, RZ, RZ, UR8 ;  /* 0x00000008ff157e24 */ /* 0x000fe2000f8e00ff */
[----:B------:R-:W-:Y:S06]  /*41f0*/  UPRMT UR8, UR37, 0x654, UR17 ;  /* 0x0000065425087896 */ /* 0x000fec0008000011 */
[----:B-1----:R-:W1:Y:S01]  /*4200*/  @!P1 LDC R3, c[0x0][0xb0c] ;  /* 0x0002c300ff039b82 */ /* 0x002e620000000800 */
[----:B------:R-:W-:Y:S01]  /*4210*/  IMAD.U32 R20, RZ, RZ, UR9 ;  /* 0x00000009ff147e24 */ /* 0x000fe2000f8e00ff */
[----:B------:R-:W-:Y:S04]  /*4220*/  @!P4 R2UR UR15, R21 ;  /* 0x00000000150fc2ca */ /* 0x000fe800000e0000 */
[----:B------:R-:W-:Y:S01]  /*4230*/  @!P4 R2UR UR14, R20 ;  /* 0x00000000140ec2ca */ /* 0x000fe200000e0000 */
[----:B------:R-:W-:Y:S11]  /*4240*/  @!P4 IMAD.MOV.U32 R20, RZ, RZ, 0x1000 ;  /* 0x00001000ff14c424 */ /* 0x000ff600078e00ff */
[----:B------:R-:W-:Y:S01]  /*4250*/  @!UPT UIADD3 URZ, UPT, UPT, URZ, URZ, URZ ;  /* 0x000000fffffff290 */ /* 0x000fe2000fffe0ff */
[----:B------:R1:W-:Y:S01]  /*4260*/  @!UP1 UTMALDG.3D [UR16], [UR14], desc[UR10] ;  /* 0x00000a100e0095b4 */ /* 0x0003e20008011000 */
[----:B------:R1:W-:Y:S02]  /*4270*/  @!P4 SYNCS.ARRIVE.TRANS64.RED.A0TR RZ, [UR7+0x30], R20 ;  /* 0x00003014ffffc9a7 */ /* 0x0003e40008300407 */
[----:B-1----:R-:W-:Y:S01]  /*4280*/  @!P1 ISETP.NE.AND P2, PT, R3, 0x1, PT ;  /* 0x000000010300980c */ /* 0x002fe20003f45270 */
[C---:B---3--:R-:W-:Y:S01]  /*4290*/  @!P1 IMAD.HI.U32 R14, R13.reuse, R14, RZ ;  /* 0x0000000e0d0e9227 */ /* 0x048fe200078e00ff */
[----:B-----5:R-:W-:Y:S03]  /*42a0*/  @!P1 ISETP.NE.AND P0, PT, R10, 0x1, PT ;  /* 0x000000010a00980c */ /* 0x020fe60003f05270 */
[C---:B------:R-:W-:Y:S01]  /*42b0*/  @!P1 IMAD.HI.U32 R11, R8.reuse, R11, RZ ;  /* 0x0000000b080b9227 */ /* 0x040fe200078e00ff */
[----:B------:R-:W-:Y:S04]  /*42c0*/  @!P1 SHF.R.U32.HI R14, RZ, R15, R14 ;  /* 0x0000000fff0e9219 */ /* 0x000fe8000001160e */
[----:B--2---:R-:W-:Y:S01]  /*42d0*/  @!P1 SHF.R.U32.HI R9, RZ, R0, R11 ;  /* 0x00000000ff099219 */ /* 0x004fe2000001160b */
[----:B------:R-:W-:Y:S01]  /*42e0*/  SYNCS.ARRIVE.TRANS64.RED.A1T0 RZ, [UR8], RZ ;  /* 0x000000ffffff79a7 */ /* 0x000fe20008100408 */
[----:B------:R-:W-:Y:S02]  /*42f0*/  @!P1 SEL R14, R13, R14, !P2 ;  /* 0x0000000e0d0e9207 */ /* 0x000fe40005000000 */
[----:B------:R-:W-:Y:S01]  /*4300*/  @!P1 SEL R9, R8, R9, !P0 ;  /* 0x0000000908099207 */ /* 0x000fe20004000000 */
[----:B------:R-:W1:Y:S04]  /*4310*/  SYNCS.PHASECHK.TRANS64.TRYWAIT P5, [UR7+0x48], R12 ;  /* 0x0000480cff0075a7 */ /* 0x000e6800080a1107 */
[----:B------:R-:W-:Y:S02]  /*4320*/  @!P1 IMAD.IADD R0, R9, 0x1, -R14 ;  /* 0x0000000109009824 */ /* 0x000fe400078e0a0e */
[----:B------:R-:W-:Y:S02]  /*4330*/  @!P1 IMAD.IADD R9, R14, 0x1, -R9 ;  /* 0x000000010e099824 */ /* 0x000fe400078e0a09 */
[----:B------:R-:W-:Y:S02]  /*4340*/  @!P1 IMAD R13, R0, R3, R13 ;  /* 0x00000003000d9224 */ /* 0x000fe400078e020d */
[----:B------:R-:W-:Y:S01]  /*4350*/  @!P1 IMAD R8, R9, R10, R8 ;  /* 0x0000000a09089224 */ /* 0x000fe200078e0208 */
[----:B-1----:R-:W-:Y:S06]  /*4360*/  @!P5 BRA `(.L_x_74) ;  /* 0x000000340028d947 */ /* 0x002fec0003800000 */
.L_x_134:
[----:B-1----:R-:W-:Y:S01]  /*4370*/  @!P4 IADD3 R3, P0, PT, R32, 0x580, RZ ;  /* 0x000005802003c810 */ /* 0x002fe20007f1e0ff */
[----:B------:R-:W-:Y:S01]  /*4380*/  VOTEU.ALL UP1, P4 ;  /* 0x0000000000ff7886 */ /* 0x000fe20002020000 */
[----:B------:R-:W-:Y:S01]  /*4390*/  UMOV UR20, 0x0 ;  /* 0x0000000000147882 */ /* 0x000fe20000000000 */
[----:B------:R-:W-:Y:S01]  /*43a0*/  UMOV UR21, 0x10000000 ;  /* 0x1000000000157882 */ /* 0x000fe20000000000 */
[----:B------:R-:W-:Y:S01]  /*43b0*/  @!P4 R2UR UR9, R3 ;  /* 0x000000000309c2ca */ /* 0x000fe200000e0000 */
[----:B------:R-:W-:Y:S01]  /*43c0*/  @!P4 IMAD.X R0, RZ, RZ, R33, P0 ;  /* 0x000000ffff00c224 */ /* 0x000fe200000e0621 */
[----:B------:R-:W-:Y:S01]  /*43d0*/  @!UP1 UIADD3 UR10, UPT, UPT, UR18, 0x40, URZ ;  /* 0x00000040120a9890 */ /* 0x000fe2000fffe0ff */
[----:B------:R-:W-:Y:S01]  /*43e0*/  ISETP.NE.AND P0, PT, R30, 0x2, PT ;  /* 0x000000021e00780c */ /* 0x000fe20003f05270 */
[----:B------:R-:W-:Y:S01]  /*43f0*/  UMOV UR11, UR19 ;  /* 0x00000013000b7c82 */ /* 0x000fe20008000000 */
[----:B------:R-:W-:Y:S01]  /*4400*/  UMOV UR12, UR36 ;  /* 0x00000024000c7c82 */ /* 0x000fe20008000000 */
[----:B------:R-:W-:Y:S01]  /*4410*/  @!P4 R2UR UR8, R0 ;  /* 0x000000000008c2ca */ /* 0x000fe200000e0000 */
[----:B------:R-:W-:Y:S01]  /*4420*/  IMAD.IADD R20, R8, 0x1, R94 ;  /* 0x0000000108147824 */ /* 0x000fe200078e025e */
[----:B------:R-:W-:Y:S01]  /*4430*/  @P3 R2UR UR36, R28 ;  /* 0x000000001c2432ca */ /* 0x000fe200000e0000 */
[----:B------:R-:W-:Y:S01]  /*4440*/  IMAD.IADD R21, R13, 0x1, R96 ;  /* 0x000000010d157824 */ /* 0x000fe200078e0260 */
[----:B------:R-:W-:Y:S02]  /*4450*/  SEL R0, RZ, 0x1, P0 ;  /* 0x00000001ff007807 */ /* 0x000fe40000000000 */
[----:B------:R-:W-:Y:S01]  /*4460*/  LOP3.LUT R31, R31, 0x1, RZ, 0x3c, !PT ;  /* 0x000000011f1f7812 */ /* 0x000fe200078e3cff */
[----:B------:R-:W-:Y:S01]  /*4470*/  IMAD.U32 R10, RZ, RZ, UR9 ;  /* 0x00000009ff0a7e24 */ /* 0x000fe2000f8e00ff */
[----:B------:R-:W-:Y:S01]  /*4480*/  @!UP1 UIADD3 UR9, UPT, UPT, UR7, 0x38, URZ ;  /* 0x0000003807099890 */ /* 0x000fe2000fffe0ff */
[----:B------:R-:W-:Y:S02]  /*4490*/  LOP3.LUT R29, R29, R0, RZ, 0x3c, !PT ;  /* 0x000000001d1d7212 */ /* 0x000fe400078e3cff */
[----:B------:R-:W-:Y:S02]  /*44a0*/  SEL R30, R30, RZ, P0 ;  /* 0x000000ff1e1e7207 */ /* 0x000fe40000000000 */
[----:B------:R-:W-:Y:S01]  /*44b0*/  IMAD.U32 R11, RZ, RZ, UR8 ;  /* 0x00000008ff0b7e24 */ /* 0x000fe2000f8e00ff */
[----:B------:R-:W-:Y:S01]  /*44c0*/  @!P4 R2UR UR14, R10 ;  /* 0x000000000a0ec2ca */ /* 0x000fe200000e0000 */
[----:B------:R-:W-:Y:S01]  /*44d0*/  @!UP1 UIADD3 UR8, UPT, UPT, UR7, 0x1200, URZ ;  /* 0x0000120007089890 */ /* 0x000fe2000fffe0ff */
[----:B------:R-:W-:Y:S02]  /*44e0*/  VOTEU.ALL UP1, P4 ;  /* 0x0000000000ff7886 */ /* 0x000fe40002020000 */
[----:B------:R-:W-:Y:S11]  /*44f0*/  @!P4 R2UR UR15, R11 ;  /* 0x000000000b0fc2ca */ /* 0x000ff600000e0000 */
[----:B------:R-:W-:Y:S02]  /*4500*/  @!UPT UIADD3 URZ, UPT, UPT, URZ, URZ, URZ ;  /* 0x000000fffffff290 */ /* 0x000fe4000fffe0ff */
[----:B------:R2:W-:Y:S01]  /*4510*/  @!UP1 UTMALDG.3D [UR8], [UR14], desc[UR20] ;  /* 0x000014080e0095b4 */ /* 0x0005e20008011000 */
[----:B------:R2:W-:Y:S01]  /*4520*/  @!P4 SYNCS.ARRIVE.TRANS64.RED.A0TR RZ, [UR7+0x38], R23 ;  /* 0x00003817ffffc9a7 */ /* 0x0005e20008300407 */
[----:B------:R-:W-:Y:S01]  /*4530*/  UPLOP3.LUT UP1, UPT, UPT, UPT, UPT, 0x80, 0x8 ;  /* 0x000000000008789c */ /* 0x000fe20003f2f070 */
[----:B------:R-:W-:Y:S01]  /*4540*/  SYNCS.ARRIVE.TRANS64.RED.A1T0 RZ, [UR13], RZ ;  /* 0x000000ffffff79a7 */ /* 0x000fe2000810040d */
[----:B------:R-:W-:Y:S09]  /*4550*/  @P3 BRA `(.L_x_75) ;  /* 0xfffffff400503947 */ /* 0x000ff2000383ffff */
[----:B------:R-:W-:-:S04]  /*4560*/  SHF.L.U32 R3, R31, 0x1f, RZ ;  /* 0x0000001f1f037819 */ /* 0x000fc800000006ff */
[----:B------:R-:W1:Y:S02]  /*4570*/  SYNCS.PHASECHK.TRANS64.TRYWAIT P0, [UR7+0x40], R3 ;  /* 0x00004003ff0075a7 */ /* 0x000e640008001107 */
[----:B-1----:R-:W-:Y:S05]  /*4580*/  @!P0 BRA `(.L_x_76) ;  /* 0x0000003000b88947 */ /* 0x002fea0003800000 */
.L_x_136:
[----:B-1----:R-:W-:-:S07]  /*4590*/  MOV R0, UR7 ;  /* 0x0000000700007c02 */ /* 0x002fce0008000f00 */
.L_x_77:
[----:B-1----:R-:W-:-:S04]  /*45a0*/  SHF.L.U32 R3, R31, 0x1f, RZ ;  /* 0x0000001f1f037819 */ /* 0x002fc800000006ff */
[----:B------:R1:W3:Y:S03]  /*45b0*/  SYNCS.PHASECHK.TRANS64.TRYWAIT P0, [R0+URZ+0x48], R3 ;  /* 0x00004803000075a7 */ /* 0x0002e600080011ff */
[----:B---3--:R-:W-:Y:S05]  /*45c0*/  @!P0 NANOSLEEP.SYNCS 0x989680 ;  /* 0x009896800000895d */ /* 0x008fea0003900000 */
[----:B------:R-:W3:Y:S02]  /*45d0*/  @!P0 SYNCS.PHASECHK.TRANS64 P0, [R0+URZ+0x48], R3 ;  /* 0x00004803000085a7 */ /* 0x000ee400080010ff */
[----:B--23--:R-:W-:Y:S05]  /*45e0*/  @P0 EXIT ;  /* 0x000000000000094d */ /* 0x00cfea0003800000 */
[----:B------:R-:W-:Y:S05]  /*45f0*/  BRA `(.L_x_77) ;  /* 0xfffffffc00e87947 */ /* 0x000fea000383ffff */
.L_x_66:
[----:B------:R-:W-:-:S06]  /*4600*/  UISETP.GE.AND UP1, UPT, UR8, 0x4, UPT ;  /* 0x000000040800788c */ /* 0x000fcc000bf26270 */
[----:B------:R-:W-:-:S13]  /*4610*/  PLOP3.LUT P0, PT, PT, PT, UP1, 0x80, 0x8 ;  /* 0x000000000008781c */ /* 0x000fda0003f0f018 */
[----:B------:R-:W-:Y:S05]  /*4620*/  @!P0 EXIT ;  /* 0x000000000000894d */ /* 0x000fea0003800000 */
[----:B------:R-:W-:Y:S01]  /*4630*/  BAR.SYNC.DEFER_BLOCKING 0x6, 0xa0 ;  /* 0x0182800000007b1d */ /* 0x000fe20000010000 */
[C---:B------:R-:W-:Y:S01]  /*4640*/  IMAD.SHL.U32 R7, R108.reuse, 0x40, RZ ;  /* 0x000000406c077824 */ /* 0x040fe200078e00ff */
[C---:B------:R-:W-:Y:S01]  /*4650*/  LOP3.LUT R110, R108.reuse, 0x60, RZ, 0xc0, !PT ;  /* 0x000000606c6e7812 */ /* 0x040fe200078ec0ff */
[C---:B------:R-:W-:Y:S01]  /*4660*/  IMAD.SHL.U32 R100, R108.reuse, 0x20, RZ ;  /* 0x000000206c647824 */ /* 0x040fe200078e00ff */
[----:B------:R-:W-:Y:S01]  /*4670*/  CS2R R106, SRZ ;  /* 0x00000000006a7805 */ /* 0x000fe2000001ff00 */
[C---:B------:R-:W-:Y:S01]  /*4680*/  IMAD.SHL.U32 R0, R108.reuse, 0x2, RZ ;  /* 0x000000026c007824 */ /* 0x040fe200078e00ff */
[----:B------:R-:W-:Y:S02]  /*4690*/  UMOV UR49, 0x400 ;  /* 0x0000040000317882 */ /* 0x000fe40000000000 */
[----:B------:R-:W1:Y:S01]  /*46a0*/  LDC R99, c[0x0][0x370] ;  /* 0x0000dc00ff637b82 */ /* 0x000e620000000800 */
[----:B------:R-:W-:Y:S01]  /*46b0*/  ULEA UR49, UR37, UR49, 0x18 ;  /* 0x0000003125317291 */ /* 0x000fe2000f8ec0ff */
[----:B------:R-:W-:Y:S01]  /*46c0*/  LOP3.LUT R5, R7, 0x180, RZ, 0xc0, !PT ;  /* 0x0000018007057812 */ /* 0x000fe200078ec0ff */
[----:B------:R-:W-:Y:S01]  /*46d0*/  IMAD.U32 R46, R108, 0x10000, RZ ;  /* 0x000100006c2e7824 */ /* 0x000fe200078e00ff */
[----:B------:R-:W-:Y:S01]  /*46e0*/  LOP3.LUT R100, R100, 0xc00, RZ, 0xc0, !PT ;  /* 0x00000c0064647812 */ /* 0x000fe200078ec0ff */
[----:B------:R-:W-:Y:S01]  /*46f0*/  UIADD3 UR4, UPT, UPT, UR49, 0x2200, URZ ;  /* 0x0000220031047890 */ /* 0x000fe2000fffe0ff */
[----:B------:R-:W-:Y:S01]  /*4700*/  LOP3.LUT R0, R5, 0x20, R0, 0xf8, !PT ;  /* 0x0000002005007812 */ /* 0x000fe200078ef800 */
[----:B------:R-:W-:Y:S01]  /*4710*/  IMAD.SHL.U32 R5, R108, 0x8, RZ ;  /* 0x000000086c057824 */ /* 0x000fe200078e00ff */
[----:B------:R-:W2:Y:S01]  /*4720*/  LDC R42, c[0x0][0xb0c] ;  /* 0x0002c300ff2a7b82 */ /* 0x000ea20000000800 */
[----:B------:R-:W-:Y:S01]  /*4730*/  LOP3.LUT R100, R100, 0x40, R7, 0xf8, !PT ;  /* 0x0000004064647812 */ /* 0x000fe200078ef807 */
[----:B------:R-:W-:Y:S01]  /*4740*/  IMAD.MOV.U32 R44, RZ, RZ, RZ ;  /* 0x000000ffff2c7224 */ /* 0x000fe200078e00ff */
[----:B------:R-:W-:Y:S01]  /*4750*/  LOP3.LUT R46, R46, 0x600000, RZ, 0xc0, !PT ;  /* 0x006000002e2e7812 */ /* 0x000fe200078ec0ff */
[----:B------:R-:W-:Y:S01]  /*4760*/  IMAD.MOV.U32 R112, RZ, RZ, RZ ;  /* 0x000000ffff707224 */ /* 0x000fe200078e00ff */
[----:B------:R-:W-:-:S02]  /*4770*/  LOP3.LUT R108, R108, 0x2, RZ, 0xc0, !PT ;  /* 0x000000026c6c7812 */ /* 0x000fc400078ec0ff */
[----:B------:R-:W-:Y:S02]  /*4780*/  CS2R R104, SRZ ;  /* 0x0000000000687805 */ /* 0x000fe4000001ff00 */
[----:B------:R-:W-:Y:S01]  /*4790*/  LOP3.LUT R5, R0, 0x30, R5, 0x78, !PT ;  /* 0x0000003000057812 */ /* 0x000fe200078e7805 */
[----:B------:R-:W4:Y:S01]  /*47a0*/  LDC R97, c[0x0][0xb20] ;  /* 0x0002c800ff617b82 */ /* 0x000f220000000800 */
[----:B------:R-:W3:Y:S01]  /*47b0*/  LDS R3, [UR49+0x110] ;  /* 0x00011031ff037984 */ /* 0x000ee20008000800 */
[----:B------:R-:W-:Y:S01]  /*47c0*/  LOP3.LUT R100, R100, 0x200, R7, 0xf8, !PT ;  /* 0x0000020064647812 */ /* 0x000fe200078ef807 */
[----:B------:R-:W-:Y:S01]  /*47d0*/  IMAD.MOV R102, RZ, RZ, -R108 ;  /* 0x000000ffff667224 */ /* 0x000fe200078e0a6c */
[----:B------:R-:W1:Y:S01]  /*47e0*/  LDCU.64 UR52, c[0x0][0x348] ;  /* 0x00006900ff3477ac */ /* 0x000e620008000a00 */
[----:B------:R-:W-:Y:S01]  /*47f0*/  IMAD.U32 R109, RZ, RZ, UR4 ;  /* 0x00000004ff6d7e24 */ /* 0x000fe2000f8e00ff */
[----:B------:R-:W-:Y:S02]  /*4800*/  LOP3.LUT R100, R100, R5, RZ, 0xfc, !PT ;  /* 0x0000000564647212 */ /* 0x000fe400078efcff */
[----:B------:R-:W1:Y:S01]  /*4810*/  LDC R41, c[0x0][0xb30] ;  /* 0x0002cc00ff297b82 */ /* 0x000e620000000800 */
[----:B------:R-:W1:Y:S01]  /*4820*/  LDCU.64 UR38, c[0x0][0x888] ;  /* 0x00011100ff2677ac */ /* 0x000e620008000a00 */
[----:B------:R-:W1:Y:S06]  /*4830*/  LDCU.64 UR44, c[0x0][0x890] ;  /* 0x00011200ff2c77ac */ /* 0x000e6c0008000a00 */
[----:B------:R-:W1:Y:S01]  /*4840*/  LDC.64 R92, c[0x0][0xb10] ;  /* 0x0002c400ff5c7b82 */ /* 0x000e620000000a00 */
[----:B------:R-:W-:-:S07]  /*4850*/  UIADD3 UR48, UPT, UPT, UR49, 0x200, URZ ;  /* 0x0000020031307890 */ /* 0x000fce000fffe0ff */
[----:B------:R-:W1:Y:S08]  /*4860*/  LDC.64 R38, c[0x0][0xb18] ;  /* 0x0002c600ff267b82 */ /* 0x000e700000000a00 */
[----:B------:R-:W1:Y:S08]  /*4870*/  LDC.64 R36, c[0x0][0xb28] ;  /* 0x0002ca00ff247b82 */ /* 0x000e700000000a00 */
[----:B------:R-:W1:Y:S01]  /*4880*/  LDC.64 R90, c[0x0][0x8b0] ;  /* 0x00022c00ff5a7b82 */ /* 0x000e620000000a00 */
[----:B---3--:R-:W-:-:S07]  /*4890*/  IMAD.IADD R46, R3, 0x1, R46 ;  /* 0x00000001032e7824 */ /* 0x008fce00078e022e */
[----:B------:R-:W3:Y:S08]  /*48a0*/  LDC.64 R88, c[0x0][0x8a8] ;  /* 0x00022a00ff587b82 */ /* 0x000ef00000000a00 */
[----:B--2-4-:R-:W1:Y:S02]  /*48b0*/  LDC R98, c[0x0][0x374] ;  /* 0x0000dd00ff627b82 */ /* 0x014e640000000800 */
.L_x_103:
[----:B------:R-:W-:Y:S02]  /*48c0*/  LEA R0, R112, UR49, 0x3 ;  /* 0x0000003170007c11 */ /* 0x000fe4000f8e18ff */
[----:B------:R-:W-:Y:S02]  /*48d0*/  SHF.L.U32 R3, R106, 0x1f, RZ ;  /* 0x0000001f6a037819 */ /* 0x000fe400000006ff */
[----:B------:R-:W-:Y:S02]  /*48e0*/  LEA R16, R112, UR49, 0x4 ;  /* 0x0000003170107c11 */ /* 0x000fe4000f8e20ff */
[----:B------:R-:W2:Y:S02]  /*48f0*/  SYNCS.PHASECHK.TRANS64.TRYWAIT P0, [R0+URZ+0x60], R3 ;  /* 0x00006003000075a7 */ /* 0x000ea400080011ff */
[----:B-12---:R-:W-:Y:S05]  /*4900*/  @!P0 BRA `(.L_x_78) ;  /* 0x0000002c00f08947 */ /* 0x006fea0003800000 */
.L_x_137:
[----:B------:R-:W4:Y:S01]  /*4910*/  LDC.64 R12, c[0x0][0xb10] ;  /* 0x0002c400ff0c7b82 */ /* 0x000f220000000a00 */
[----:B------:R-:W3:Y:S01]  /*4920*/  LDS.128 R16, [R16+0xf0] ;  /* 0x0000f00010107984 */ /* 0x000ee20000000c00 */
[----:B-1----:R-:W-:Y:S01]  /*4930*/  ISETP.NE.AND P1, PT, R41, 0x1, PT ;  /* 0x000000012900780c */ /* 0x002fe20003f25270 */
[----:B--2---:R-:W-:Y:S01]  /*4940*/  VIADD R0, R0, 0x70 ;  /* 0x0000007000007836 */ /* 0x004fe20000000000 */
[----:B------:R-:W-:Y:S04]  /*4950*/  ISETP.GE.AND P0, PT, R40, 0x1, PT ;  /* 0x000000012800780c */ /* 0x000fe80003f06270 */
[----:B------:R-:W1:Y:S01]  /*4960*/  LDC.64 R10, c[0x0][0xb18] ;  /* 0x0002c600ff0a7b82 */ /* 0x000e620000000a00 */
[----:B------:R-:W-:Y:S01]  /*4970*/  PRMT R0, RZ, 0x654, R0 ;  /* 0x00000654ff007816 */ /* 0x000fe20000000000 */
[----:B------:R-:W-:Y:S01]  /*4980*/  @!PT LDS RZ, [RZ] ;  /* 0x00000000fffff984 */ /* 0x000fe20000000800 */
[----:B------:R-:W-:Y:S01]  /*4990*/  @!PT LDS RZ, [RZ] ;  /* 0x00000000fffff984 */ /* 0x000fe20000000800 */
[----:B------:R-:W-:Y:S01]  /*49a0*/  @!PT LDS RZ, [RZ] ;  /* 0x00000000fffff984 */ /* 0x000fe20000000800 */
[----:B------:R-:W-:Y:S01]  /*49b0*/  @!PT LDS RZ, [RZ] ;  /* 0x00000000fffff984 */ /* 0x000fe20000000800 */
[----:B------:R2:W-:Y:S06]  /*49c0*/  MEMBAR.ALL.CTA ;  /* 0x0000000000007992 */ /* 0x0005ec0000008000 */
[----:B--2---:R-:W2:Y:S01]  /*49d0*/  FENCE.VIEW.ASYNC.S ;  /* 0x00000000000073c6 */ /* 0x004ea20000000000 */
[----:B------:R-:W1:Y:S08]  /*49e0*/  @!P1 LDC R14, c[0x0][0xb20] ;  /* 0x0002c800ff0e9b82 */ /* 0x000e700000000800 */
[----:B------:R-:W1:Y:S01]  /*49f0*/  @!P1 LDC R9, c[0x0][0xb0c] ;  /* 0x0002c300ff099b82 */ /* 0x000e620000000800 */
[----:B--2---:R2:W-:Y:S01]  /*4a00*/  SYNCS.ARRIVE.TRANS64.RED.A1T0 RZ, [R0+URZ], RZ ;  /* 0x000000ff00ff79a7 */ /* 0x0045e200081004ff */
[----:B---3--:R-:W-:Y:S04]  /*4a10*/  LOP3.LUT P4, RZ, R18, 0x1, RZ, 0xc0, !PT ;  /* 0x0000000112ff7812 */ /* 0x008fe8000788c0ff */
[----:B------:R-:W-:Y:S09]  /*4a20*/  P2R R111, PR, RZ, 0x10 ;  /* 0x00000010ff6f7803 */ /* 0x000ff20000000000 */
[----:B------:R-:W-:Y:S02]  /*4a30*/  @P4 MOV R45, R16 ;  /* 0x00000010002d4202 */ /* 0x000fe40000000f00 */
[----:B------:R-:W-:Y:S01]  /*4a40*/  @P4 LOP3.LUT R43, R17, 0xffff, RZ, 0xc0, !PT ;  /* 0x0000ffff112b4812 */ /* 0x000fe200078ec0ff */
[----:B--2-4-:R-:W-:Y:S06]  /*4a50*/  @!P0 BRA `(.L_x_79) ;  /* 0x0000000000a48947 */ /* 0x014fec0003800000 */
[----:B------:R-:W-:Y:S01]  /*4a60*/  IMAD.HI.U32 R24, R98, R39, RZ ;  /* 0x0000002762187227 */ /* 0x000fe200078e00ff */
[----:B------:R-:W-:Y:S02]  /*4a70*/  ISETP.NE.AND P0, PT, R38, 0x1, PT ;  /* 0x000000012600780c */ /* 0x000fe40003f05270 */
[----:B------:R-:W-:Y:S01]  /*4a80*/  ISETP.NE.AND P2, PT, R40, 0x1, PT ;  /* 0x000000012800780c */ /* 0x000fe20003f45270 */
[-C--:B------:R-:W-:Y:S01]  /*4a90*/  IMAD.HI.U32 R22, R99, R92.reuse, RZ ;  /* 0x0000005c63167227 */ /* 0x080fe200078e00ff */
[----:B------:R-:W-:Y:S02]  /*4aa0*/  SHF.R.U32.HI R23, RZ, R97, R24 ;  /* 0x00000061ff177219 */ /* 0x000fe40000011618 */
[----:B------:R-:W-:Y:S01]  /*4ab0*/  ISETP.NE.AND P3, PT, R42, 0x1, PT ;  /* 0x000000012a00780c */ /* 0x000fe20003f65270 */
[----:B------:R-:W-:Y:S01]  /*4ac0*/  IMAD.HI.U32 R28, R43, R39, RZ ;  /* 0x000000272b1c7227 */ /* 0x000fe200078e00ff */
[----:B------:R-:W-:Y:S02]  /*4ad0*/  SHF.R.U32.HI R22, RZ, R93, R22 ;  /* 0x0000005dff167219 */ /* 0x000fe40000011616 */
[----:B------:R-:W-:Y:S01]  /*4ae0*/  SEL R3, R98, R23, !P0 ;  /* 0x0000001762037207 */ /* 0x000fe20004000000 */
[----:B------:R-:W-:Y:S01]  /*4af0*/  IMAD.HI.U32 R26, R45, R92, RZ ;  /* 0x0000005c2d1a7227 */ /* 0x000fe200078e00ff */
[----:B------:R-:W-:Y:S03]  /*4b00*/  SEL R7, R99, R22, !P3 ;  /* 0x0000001663077207 */ /* 0x000fe60005800000 */
[-C--:B------:R-:W-:Y:S01]  /*4b10*/  IMAD.HI.U32 R22, R3, R36.reuse, RZ ;  /* 0x0000002403167227 */ /* 0x080fe200078e00ff */
[----:B------:R-:W-:Y:S03]  /*4b20*/  SHF.R.U32.HI R26, RZ, R93, R26 ;  /* 0x0000005dff1a7219 */ /* 0x000fe6000001161a */
[----:B------:R-:W-:Y:S01]  /*4b30*/  IMAD.HI.U32 R24, R7, R36, RZ ;  /* 0x0000002407187227 */ /* 0x000fe200078e00ff */
[----:B------:R-:W-:Y:S02]  /*4b40*/  @P2 SHF.R.U32.HI R3, RZ, R37, R22 ;  /* 0x00000025ff032219 */ /* 0x000fe40000011616 */
[----:B------:R-:W-:Y:S02]  /*4b50*/  SHF.R.U32.HI R22, RZ, R97, R28 ;  /* 0x00000061ff167219 */ /* 0x000fe4000001161c */
[----:B------:R-:W-:Y:S01]  /*4b60*/  @P2 SHF.R.U32.HI R7, RZ, R37, R24 ;  /* 0x00000025ff072219 */ /* 0x000fe20000011618 */
[C---:B------:R-:W-:Y:S01]  /*4b70*/  IMAD R2, R40.reuse, R3, RZ ;  /* 0x0000000328027224 */ /* 0x040fe200078e02ff */
[----:B------:R-:W-:Y:S02]  /*4b80*/  SEL R5, R43, R22, !P0 ;  /* 0x000000162b057207 */ /* 0x000fe40004000000 */
[----:B------:R-:W-:Y:S01]  /*4b90*/  SEL R3, R45, R26, !P3 ;  /* 0x0000001a2d037207 */ /* 0x000fe20005800000 */
[----:B------:R-:W-:Y:S01]  /*4ba0*/  IMAD R4, R40, R7, RZ ;  /* 0x0000000728047224 */ /* 0x000fe200078e02ff */
[C---:B------:R-:W-:Y:S01]  /*4bb0*/  ISETP.GE.AND P0, PT, R5.reuse, R2, PT ;  /* 0x000000020500720c */ /* 0x040fe20003f06270 */
[----:B------:R-:W-:Y:S03]  /*4bc0*/  IMAD.HI.U32 R6, R5, R36, RZ ;  /* 0x0000002405067227 */ /* 0x000fe600078e00ff */
[----:B------:R-:W-:Y:S01]  /*4bd0*/  ISETP.GE.OR P0, PT, R3, R4, P0 ;  /* 0x000000040300720c */ /* 0x000fe20000706670 */
[----:B------:R-:W-:Y:S01]  /*4be0*/  IMAD.MOV R4, RZ, RZ, -R3 ;  /* 0x000000ffff047224 */ /* 0x000fe200078e0a03 */
[-C--:B------:R-:W-:Y:S03]  /*4bf0*/  SHF.R.U32.HI R6, RZ, R37.reuse, R6 ;  /* 0x00000025ff067219 */ /* 0x080fe60000011606 */
[----:B------:R-:W-:Y:S01]  /*4c00*/  IMAD R45, R42, R4, R45 ;  /* 0x000000042a2d7224 */ /* 0x000fe200078e022d */
[----:B------:R-:W-:Y:S05]  /*4c10*/  SEL R15, R5, R6, !P2 ;  /* 0x00000006050f7207 */ /* 0x000fea0005000000 */
[----:B------:R-:W-:Y:S02]  /*4c20*/  IMAD.MOV R6, RZ, RZ, -R15 ;  /* 0x000000ffff067224 */ /* 0x000fe400078e0a0f */
[C---:B------:R-:W-:Y:S04]  /*4c30*/  @!P0 IMAD.HI.U32 R2, R3.reuse, R36, RZ ;  /* 0x0000002403028227 */ /* 0x040fe800078e00ff */
[----:B------:R-:W-:Y:S01]  /*4c40*/  IMAD R6, R40, R6, R5 ;  /* 0x0000000628067224 */ /* 0x000fe200078e0205 */
[----:B------:R-:W-:Y:S04]  /*4c50*/  @!P0 SHF.R.U32.HI R2, RZ, R37, R2 ;  /* 0x00000025ff028219 */ /* 0x000fe80000011602 */
[----:B------:R-:W-:Y:S02]  /*4c60*/  @!P0 SEL R0, R3, R2, !P2 ;  /* 0x0000000203008207 */ /* 0x000fe40005000000 */
[----:B------:R-:W-:Y:S02]  /*4c70*/  IADD3 R2, PT, PT, -R5, RZ, RZ ;  /* 0x000000ff05027210 */ /* 0x000fe40007ffe1ff */
[----:B------:R-:W-:Y:S01]  /*4c80*/  @!P0 IADD3 R8, PT, PT, R15, -R0, RZ ;  /* 0x800000000f088210 */ /* 0x000fe20007ffe0ff */
[----:B------:R-:W-:Y:S02]  /*4c90*/  @!P0 IMAD R0, R7, R6, R0 ;  /* 0x0000000607008224 */ /* 0x000fe400078e0200 */
[----:B------:R-:W-:Y:S02]  /*4ca0*/  IMAD R43, R38, R2, R43 ;  /* 0x00000002262b7224 */ /* 0x000fe400078e022b */
[----:B------:R-:W-:Y:S02]  /*4cb0*/  @!P0 IMAD R5, R8, R40, R3 ;  /* 0x0000002808058224 */ /* 0x000fe400078e0203 */
[----:B------:R-:W-:Y:S04]  /*4cc0*/  @!P0 IMAD.MOV.U32 R3, RZ, RZ, R0 ;  /* 0x000000ffff038224 */ /* 0x000fe800078e0000 */
[----:B------:R-:W-:Y:S02]  /*4cd0*/  IMAD R45, R3, R42, R45 ;  /* 0x0000002a032d7224 */ /* 0x000fe400078e022d */
[----:B------:R-:W-:Y:S07]  /*4ce0*/  IMAD R43, R5, R38, R43 ;  /* 0x00000026052b7224 */ /* 0x000fee00078e022b */
.L_x_79:
[----:B-1----:R-:W-:Y:S01]  /*4cf0*/  @!P1 ISETP.NE.AND P0, PT, R10, 0x1, PT ;  /* 0x000000010a00980c */ /* 0x002fe20003f05270 */
[----:B------:R-:W-:Y:S01]  /*4d00*/  @!P1 IMAD.HI.U32 R0, R45, R12, RZ ;  /* 0x0000000c2d009227 */ /* 0x000fe200078e00ff */
[----:B------:R-:W-:Y:S01]  /*4d10*/  @!P1 ISETP.NE.AND P2, PT, R9, 0x1, PT ;  /* 0x000000010900980c */ /* 0x000fe20003f45270 */
[----:B------:R-:W-:Y:S01]  /*4d20*/  ULOP3.LUT UP0, URZ, UR48, 0x1b0, URZ, 0xc0, !UPT ;  /* 0x000001b030ff7892 */ /* 0x000fe2000f80c0ff */
[----:B------:R-:W-:Y:S01]  /*4d30*/  R2UR UR42, R21 ;  /* 0x00000000152a72ca */ /* 0x000fe200000e0000 */
[----:B------:R-:W-:Y:S01]  /*4d40*/  @!P1 IMAD.HI.U32 R3, R43, R11, RZ ;  /* 0x0000000b2b039227 */ /* 0x000fe200078e00ff */
[----:B------:R-:W-:Y:S02]  /*4d50*/  @!P1 SHF.R.U32.HI R0, RZ, R13, R0 ;  /* 0x0000000dff009219 */ /* 0x000fe40000011600 */
[----:B------:R-:W-:Y:S01]  /*4d60*/  R2UR UR41, R20 ;  /* 0x00000000142972ca */ /* 0x000fe200000e0000 */
[----:B------:R-:W-:Y:S01]  /*4d70*/  VIADD R112, R112, 0x1 ;  /* 0x0000000170707836 */ /* 0x000fe20000000000 */
[----:B------:R-:W-:Y:S02]  /*4d80*/  @!P1 SHF.R.U32.HI R2, RZ, R14, R3 ;  /* 0x0000000eff029219 */ /* 0x000fe40000011603 */
[----:B------:R-:W-:Y:S02]  /*4d90*/  @!P1 SEL R3, R45, R0, !P2 ;  /* 0x000000002d039207 */ /* 0x000fe40005000000 */
[----:B------:R-:W-:Y:S02]  /*4da0*/  @!P1 SEL R2, R43, R2, !P0 ;  /* 0x000000022b029207 */ /* 0x000fe40004000000 */
[----:B------:R-:W-:Y:S01]  /*4db0*/  @P4 SHF.R.U32.HI R103, RZ, 0x10, R17 ;  /* 0x00000010ff674819 */ /* 0x000fe20000011611 */
[----:B------:R-:W-:Y:S02]  /*4dc0*/  USHF.L.U32 UR42, UR42, 0x6, URZ ;  /* 0x000000062a2a7899 */ /* 0x000fe400080006ff */
[----:B------:R-:W-:Y:S02]  /*4dd0*/  @!P1 IMAD.IADD R0, R2, 0x1, -R3 ;  /* 0x0000000102009824 */ /* 0x000fe400078e0a03 */
[----:B------:R-:W-:Y:S01]  /*4de0*/  @!P1 IMAD.IADD R2, R3, 0x1, -R2 ;  /* 0x0000000103029824 */ /* 0x000fe200078e0a02 */
[----:B------:R-:W-:Y:S01]  /*4df0*/  USHF.L.U32 UR41, UR41, 0x7, URZ ;  /* 0x0000000729297899 */ /* 0x000fe200080006ff */
[----:B------:R-:W-:Y:S02]  /*4e00*/  @!P1 IMAD R45, R0, R9, R45 ;  /* 0x00000009002d9224 */ /* 0x000fe400078e022d */
[----:B------:R-:W-:Y:S01]  /*4e10*/  @!P1 IMAD R43, R2, R10, R43 ;  /* 0x0000000a022b9224 */ /* 0x000fe200078e022b */
[----:B------:R-:W-:Y:S08]  /*4e20*/  BRA.U !UP0, `(.L_x_80) ;  /* 0x0000000108407547 */ /* 0x000ff0000b800000 */
[----:B------:R-:W1:Y:S01]  /*4e30*/  LDCU.64 UR8, c[0x4][0x80] ;  /* 0x01001000ff0877ac */ /* 0x000e620008000a00 */
[----:B------:R-:W-:Y:S01]  /*4e40*/  MOV R3, 0x0 ;  /* 0x0000000000037802 */ /* 0x000fe20000000f00 */
[----:B------:R-:W-:Y:S02]  /*4e50*/  HFMA2 R12, -RZ, RZ, 0, 5.9604644775390625e-08 ;  /* 0x00000001ff0c7431 */ /* 0x000fe400000001ff */
[----:B------:R-:W-:Y:S02]  /*4e60*/  IMAD.MOV.U32 R8, RZ, RZ, 0x70 ;  /* 0x00000070ff087424 */ /* 0x000fe400078e00ff */
[----:B------:R-:W-:Y:S01]  /*4e70*/  IMAD.MOV.U32 R13, RZ, RZ, RZ ;  /* 0x000000ffff0d7224 */ /* 0x000fe200078e00ff */
[----:B------:R-:W2:Y:S01]  /*4e80*/  LDCU.64 UR6, c[0x4][0x88] ;  /* 0x01001100ff0677ac */ /* 0x000ea20008000a00 */
[----:B------:R-:W3:Y:S01]  /*4e90*/  LDC.64 R2, c[0x4][R3] ;  /* 0x0100000003027b82 */ /* 0x000ee20000000a00 */
[----:B------:R-:W4:Y:S01]  /*4ea0*/  LDCU.64 UR4, c[0x4][0x8] ;  /* 0x01000100ff0477ac */ /* 0x000f220008000a00 */
[----:B-1----:R-:W-:Y:S01]  /*4eb0*/  MOV R5, UR9 ;  /* 0x0000000900057c02 */ /* 0x002fe20008000f00 */
[----:B------:R-:W-:Y:S01]  /*4ec0*/  IMAD.U32 R4, RZ, RZ, UR8 ;  /* 0x00000008ff047e24 */ /* 0x000fe2000f8e00ff */
[----:B--2---:R-:W-:Y:S01]  /*4ed0*/  MOV R7, UR7 ;  /* 0x0000000700077c02 */ /* 0x004fe20008000f00 */
[----:B------:R-:W-:Y:S01]  /*4ee0*/  IMAD.U32 R6, RZ, RZ, UR6 ;  /* 0x00000006ff067e24 */ /* 0x000fe2000f8e00ff */
[----:B----4-:R-:W-:Y:S01]  /*4ef0*/  MOV R11, UR5 ;  /* 0x00000005000b7c02 */ /* 0x010fe20008000f00 */
[----:B------:R-:W-:Y:S02]  /*4f00*/  IMAD.U32 R10, RZ, RZ, UR4 ;  /* 0x00000004ff0a7e24 */ /* 0x000fe4000f8e00ff */
[----:B------:R-:W-:Y:S07]  /*4f10*/  LEPC R20, `(.L_x_80) ;  /* 0x000000001014794e */ /* 0x000fee0000000000 */
[----:B---3-5:R-:W-:Y:S05]  /*4f20*/  CALL.ABS.NOINC R2 ;  /* 0x0000000002007343 */ /* 0x028fea0003c00000 */
.L_x_80:
[----:B------:R-:W-:Y:S01]  /*4f30*/  LOP3.LUT P0, RZ, R109, 0x1b0, RZ, 0xc0, !PT ;  /* 0x000001b06dff7812 */ /* 0x000fe2000780c0ff */
[----:B------:R-:W-:Y:S11]  /*4f40*/  BSSY.RECONVERGENT B6, `(.L_x_81) ;  /* 0x0000013000067945 */ /* 0x000ff60003800200 */
[----:B------:R-:W-:Y:S01]  /*4f50*/  @!UPT UIADD3 URZ, UPT, UPT, URZ, URZ, URZ ;  /* 0x000000fffffff290 */ /* 0x000fe2000fffe0ff */
[----:B------:R-:W-:Y:S05]  /*4f60*/  @!P0 BRA `(.L_x_82) ;  /* 0x0000000000408947 */ /* 0x000fea0003800000 */
        /* <DEDUP_REMOVED lines=16> */
.L_x_82:
[----:B------:R-:W-:Y:S05]  /*5070*/  BSYNC.RECONVERGENT B6 ;  /* 0x0000000000067941 */ /* 0x000fea0003800200 */
.L_x_81:
[----:B------:R-:W-:Y:S01]  /*5080*/  ISETP.NE.U32.AND P4, PT, R90, RZ, PT ;  /* 0x000000ff5a00720c */ /* 0x000fe20003f85070 */
[----:B------:R-:W-:Y:S01]  /*5090*/  UISETP.NE.AND UP2, UPT, UR50, URZ, UPT ;  /* 0x000000ff3200728c */ /* 0x000fe2000bf45270 */
[----:B------:R-:W-:Y:S01]  /*50a0*/  ISETP.NE.U32.AND P2, PT, RZ, UR38, PT ;  /* 0x00000026ff007c0c */ /* 0x000fe2000bf45070 */
[----:B------:R-:W-:Y:S01]  /*50b0*/  UISETP.NE.U32.AND UP1, UPT, UR44, URZ, UPT ;  /* 0x000000ff2c00728c */ /* 0x000fe2000bf25070 */
[----:B------:R-:W-:Y:S01]  /*50c0*/  ISETP.NE.AND.EX P4, PT, R91, RZ, PT, P4 ;  /* 0x000000ff5b00720c */ /* 0x000fe20003f85340 */
[----:B------:R-:W-:Y:S01]  /*50d0*/  UPLOP3.LUT UP0, UPT, UPT, UPT, UPT, 0x40, 0x4 ;  /* 0x000000000004789c */ /* 0x000fe20003f0e870 */
[----:B------:R-:W-:Y:S01]  /*50e0*/  ISETP.NE.AND.EX P2, PT, RZ, UR39, PT, P2 ;  /* 0x00000027ff007c0c */ /* 0x000fe2000bf45320 */
[----:B------:R-:W-:Y:S01]  /*50f0*/  UISETP.NE.AND.EX UP1, UPT, UR45, URZ, UPT, UP1 ;  /* 0x000000ff2d00728c */ /* 0x000fe2000bf25310 */
[----:B------:R-:W-:Y:S04]  /*5100*/  PLOP3.LUT P1, PT, PT, PT, UP2, 0x80, 0x8 ;  /* 0x000000000008781c */ /* 0x000fe80003f2f028 */
[----:B------:R-:W-:Y:S06]  /*5110*/  @UP2 UPLOP3.LUT UP0, UPT, UPT, UPT, UP1, 0x80, 0x8 ;  /* 0x000000000008289c */ /* 0x000fec0003f0f010 */
[----:B------:R-:W-:Y:S01]  /*5120*/  PLOP3.LUT P0, PT, PT, PT, UP0, 0x80, 0x8 ;  /* 0x000000000008781c */ /* 0x000fe20003f0f008 */
[----:B------:R-:W-:Y:S01]  /*5130*/  @!UPT UIADD3 URZ, UPT, UPT, URZ, URZ, URZ ;  /* 0x000000fffffff290 */ /* 0x000fe2000fffe0ff */
[----:B------:R-:W-:Y:S11]  /*5140*/  BRA.U !UP1, `(.L_x_83) ;  /* 0x0000000109387547 */ /* 0x000ff6000b800000 */
[----:B------:R-:W-:Y:S01]  /*5150*/  UISETP.NE.U32.AND UP0, UPT, UR38, URZ, UPT ;  /* 0x000000ff2600728c */ /* 0x000fe2000bf05070 */
[----:B------:R-:W-:Y:S02]  /*5160*/  HFMA2 R0, -RZ, RZ, 0, 5.9604644775390625e-08 ;  /* 0x00000001ff007431 */ /* 0x000fe400000001ff */
[----:B------:R-:W-:Y:S01]  /*5170*/  IMAD.MOV.U32 R95, RZ, RZ, 0x1 ;  /* 0x00000001ff5f7424 */ /* 0x000fe200078e00ff */
[----:B------:R-:W-:Y:S06]  /*5180*/  UISETP.NE.AND.EX UP0, UPT, UR39, URZ, UPT, UP0 ;  /* 0x000000ff2700728c */ /* 0x000fec000bf05300 */
[----:B------:R-:W-:Y:S05]  /*5190*/  PLOP3.LUT P3, PT, PT, PT, UP0, 0x80, 0x8 ;  /* 0x000000000008781c */ /* 0x000fea0003f6f008 */
[----:B------:R-:W1:Y:S01]  /*51a0*/  @UP0 LDCU.64 UR6, c[0x0][0x888] ;  /* 0x00011100ff0607ac */ /* 0x000e620008000a00 */
[----:B------:R-:W-:Y:S07]  /*51b0*/  @UP0 UIMAD UR4, UR36, UR44, URZ ;  /* 0x0000002c240402a4 */ /* 0x000fee000f8e02ff */
[----:B------:R-:W-:Y:S01]  /*51c0*/  @!P3 PRMT R95, R0, 0x7610, R95 ;  /* 0x00007610005fb816 */ /* 0x000fe2000000005f */
[----:B-1----:R-:W-:Y:S03]  /*51d0*/  @UP0 UIMAD.WIDE UR6, UR4, 0x4, UR6 ;  /* 0x00000004040608a5 */ /* 0x002fe6000f8e0206 */
[----:B------:R-:W1:Y:S03]  /*51e0*/  @!UP0 LDCU UR4, c[0x0][0x880] ;  /* 0x00011000ff0487ac */ /* 0x000e660008000800 */
[----:B------:R-:W-:Y:S01]  /*51f0*/  IMAD.U32 R2, RZ, RZ, UR6 ;  /* 0x00000006ff027e24 */ /* 0x000fe2000f8e00ff */
[----:B------:R-:W-:Y:S05]  /*5200*/  MOV R3, UR7 ;  /* 0x0000000700037c02 */ /* 0x000fea0008000f00 */
[----:B-----5:R2:W5:Y:S02]  /*5210*/  @P3 LDG.E R49, desc[UR46][R2.64] ;  /* 0x0000002e02313981 */ /* 0x020564000c1e1900 */
[----:B-12---:R-:W-:Y:S02]  /*5220*/  @!P3 IMAD.U32 R49, RZ, RZ, UR4 ;  /* 0x00000004ff31be24 */ /* 0x006fe4000f8e00ff */
.L_x_83:
[----:B------:R-:W-:Y:S05]  /*5230*/  @!P4 BRA `(.L_x_84) ;  /* 0x000000000020c947 */ /* 0x000fea0003800000 */
[----:B------:R-:W-:Y:S04]  /*5240*/  ISETP.NE.U32.AND P3, PT, R88, RZ, PT ;  /* 0x000000ff5800720c */ /* 0x000fe80003f65070 */
[----:B------:R-:W-:Y:S11]  /*5250*/  ISETP.NE.AND.EX P3, PT, R89, RZ, PT, P3 ;  /* 0x000000ff5900720c */ /* 0x000ff60003f65330 */
[----:B------:R-:W-:Y:S02]  /*5260*/  @!UPT UIADD3 URZ, UPT, UPT, URZ, URZ, URZ ;  /* 0x000000fffffff290 */ /* 0x000fe4000fffe0ff */
[----:B------:R-:W1:Y:S01]  /*5270*/  @P3 LDC.64 R2, c[0x0][0x8a8] ;  /* 0x00022a00ff023b82 */ /* 0x000e620000000a00 */
[----:B------:R-:W-:Y:S04]  /*5280*/  @P3 IMAD R0, R90, UR36, RZ ;  /* 0x000000245a003c24 */ /* 0x000fe8000f8e02ff */
[----:B-1----:R-:W-:Y:S05]  /*5290*/  @P3 IMAD.WIDE R2, R0, 0x4, R2 ;  /* 0x0000000400023825 */ /* 0x002fea00078e0202 */
[----:B-----5:R1:W5:Y:S02]  /*52a0*/  @P3 LDG.E R47, desc[UR46][R2.64] ;  /* 0x0000002e022f3981 */ /* 0x020364000c1e1900 */
[----:B-1----:R-:W2:Y:S02]  /*52b0*/  @!P3 LDC R47, c[0x0][0x8a0] ;  /* 0x00022800ff2fbb82 */ /* 0x002ea40000000800 */
.L_x_84:
[----:B-----5:R-:W-:Y:S01]  /*52c0*/  FSETP.NEU.AND P4, PT, R49, RZ, PT ;  /* 0x000000ff3100720b */ /* 0x020fe20003f8d000 */
[----:B------:R-:W-:Y:S01]  /*52d0*/  BSSY B1, `(.L_x_85) ;  /* 0x0000042000017945 */ /* 0x000fe20003800000 */
[----:B------:R-:W-:Y:S01]  /*52e0*/  SEL R7, RZ, 0xffffffff, P2 ;  /* 0xffffffffff077807 */ /* 0x000fe20001000000 */
[----:B------:R-:W-:Y:S01]  /*52f0*/  IMAD.MOV.U32 R115, RZ, RZ, 0x1 ;  /* 0x00000001ff737424 */ /* 0x000fe200078e00ff */
[----:B------:R-:W-:Y:S02]  /*5300*/  LOP3.LUT P3, RZ, R95, 0xff, RZ, 0xc0, !PT ;  /* 0x000000ff5fff7812 */ /* 0x000fe4000786c0ff */
[----:B------:R-:W-:Y:S02]  /*5310*/  CS2R R86, SRZ ;  /* 0x0000000000567805 */ /* 0x000fe4000001ff00 */
[----:B------:R-:W-:Y:S02]  /*5320*/  @P1 SEL R4, RZ, 0xffffffff, P4 ;  /* 0xffffffffff041807 */ /* 0x000fe40002000000 */
[----:B------:R-:W-:Y:S02]  /*5330*/  CS2R R84, SRZ ;  /* 0x0000000000547805 */ /* 0x000fe4000001ff00 */
[----:B------:R-:W-:Y:S02]  /*5340*/  LEA R0, R105, UR49, 0x3 ;  /* 0x0000003169007c11 */ /* 0x000fe4000f8e18ff */
[----:B------:R-:W-:Y:S02]  /*5350*/  CS2R R82, SRZ ;  /* 0x0000000000527805 */ /* 0x000fe4000001ff00 */
[----:B------:R-:W-:Y:S02]  /*5360*/  @P0 SEL R4, R7, R4, !P3 ;  /* 0x0000000407040207 */ /* 0x000fe40005800000 */
[----:B------:R-:W-:Y:S02]  /*5370*/  CS2R R80, SRZ ;  /* 0x0000000000507805 */ /* 0x000fe4000001ff00 */
[----:B------:R-:W-:Y:S02]  /*5380*/  LEA R113, R44, UR49, 0x3 ;  /* 0x000000312c717c11 */ /* 0x000fe4000f8e18ff */
[----:B------:R-:W-:Y:S02]  /*5390*/  @P1 LOP3.LUT R4, R4, 0x1, RZ, 0xc0, !PT ;  /* 0x0000000104041812 */ /* 0x000fe400078ec0ff */
[----:B------:R-:W-:Y:S02]  /*53a0*/  SHF.L.U32 R2, R107, 0x1f, RZ ;  /* 0x0000001f6b027819 */ /* 0x000fe400000006ff */
[----:B------:R-:W-:Y:S02]  /*53b0*/  ISETP.NE.U32.OR P6, PT, R4, 0x1, !P1 ;  /* 0x000000010400780c */ /* 0x000fe40004fc5470 */
[----:B------:R-:W-:Y:S02]  /*53c0*/  PLOP3.LUT P2, PT, PT, PT, UP1, 0x80, 0x8 ;  /* 0x000000000008781c */ /* 0x000fe40003f4f018 */
[----:B------:R-:W-:Y:S02]  /*53d0*/  LEA.HI R5, R44, R44, RZ, 0x1 ;  /* 0x0000002c2c057211 */ /* 0x000fe400078f08ff */
[----:B------:R-:W-:Y:S02]  /*53e0*/  SEL R4, RZ, 0xffffffff, P4 ;  /* 0xffffffffff047807 */ /* 0x000fe40002000000 */
[----:B------:R-:W-:Y:S01]  /*53f0*/  P2R R114, PR, RZ, 0x40 ;  /* 0x00000040ff727803 */ /* 0x000fe20000000000 */
[C---:B------:R-:W-:Y:S01]  /*5400*/  IMAD.SHL.U32 R3, R5.reuse, 0x40, RZ ;  /* 0x0000004005037824 */ /* 0x040fe200078e00ff */
[----:B------:R-:W-:Y:S03]  /*5410*/  LOP3.LUT R5, R5, 0xffe, RZ, 0xc0, !PT ;  /* 0x00000ffe05057812 */ /* 0x000fe600078ec0ff */
[----:B------:R-:W-:Y:S02]  /*5420*/  @P6 SHF.L.U32 R9, R104, 0x1f, RZ ;  /* 0x0000001f68096819 */ /* 0x000fe400000006ff */
[----:B------:R-:W-:Y:S01]  /*5430*/  @P2 SEL R4, R7, R4, !P3 ;  /* 0x0000000407042207 */ /* 0x000fe20005800000 */
[----:B------:R-:W-:Y:S01]  /*5440*/  IMAD.IADD R48, R44, 0x1, -R5 ;  /* 0x000000012c307824 */ /* 0x000fe200078e0a05 */
[----:B------:R-:W1:Y:S01]  /*5450*/  @P6 SYNCS.PHASECHK.TRANS64.TRYWAIT P1, [R0+URZ+0x30], R9 ;  /* 0x00003009000065a7 */ /* 0x000e6200080211ff */
[----:B------:R-:W-:Y:S02]  /*5460*/  LOP3.LUT R3, R3, 0xffffff80, RZ, 0xc0, !PT ;  /* 0xffffff8003037812 */ /* 0x000fe400078ec0ff */
[----:B------:R-:W-:Y:S03]  /*5470*/  LOP3.LUT R4, R4, 0x1, RZ, 0xc0, !PT ;  /* 0x0000000104047812 */ /* 0x000fe600078ec0ff */
[----:B------:R-:W-:Y:S01]  /*5480*/  IMAD.IADD R3, R46, 0x1, R3 ;  /* 0x000000012e037824 */ /* 0x000fe200078e0203 */
[----:B------:R-:W-:Y:S03]  /*5490*/  ISETP.NE.U32.AND P5, PT, R4, 0x1, PT ;  /* 0x000000010400780c */ /* 0x000fe60003fa5070 */
[----:B------:R-:W-:Y:S01]  /*54a0*/  IMAD R48, R48, 0x100000, R3 ;  /* 0x0010000030307824 */ /* 0x000fe200078e0203 */
[----:B------:R-:W-:Y:S01]  /*54b0*/  P2R R124, PR, RZ, 0x20 ;  /* 0x00000020ff7c7803 */ /* 0x000fe20000000000 */
[----:B------:R3:W4:Y:S01]  /*54c0*/  SYNCS.PHASECHK.TRANS64.TRYWAIT P0, [R113+URZ+0x80], R2 ;  /* 0x00008002710075a7 */ /* 0x00072200080011ff */
[----:B-1----:R-:W-:Y:S01]  /*54d0*/  @P6 SEL R115, RZ, 0x1, !P1 ;  /* 0x00000001ff736807 */ /* 0x002fe20004800000 */
[----:B---3--:R-:W-:Y:S06]  /*54e0*/  @!P6 BRA `(.L_x_86) ;  /* 0x000000000080e947 */ /* 0x008fec0003800000 */
[----:B------:R-:W-:Y:S01]  /*54f0*/  @P5 IMAD R5, R105, 0x1000, R100 ;  /* 0x0000100069055824 */ /* 0x000fe200078e0264 */
[----:B------:R-:W-:Y:S01]  /*5500*/  ISETP.NE.AND P1, PT, R115, RZ, PT ;  /* 0x000000ff7300720c */ /* 0x000fe20003f25270 */
[----:B------:R-:W-:Y:S01]  /*5510*/  BSSY B0, `(.L_x_87) ;  /* 0x000000b000007945 */ /* 0x000fe20003800000 */
[----:B------:R-:W-:Y:S01]  /*5520*/  CS2R R82, SRZ ;  /* 0x0000000000527805 */ /* 0x000fe2000001ff00 */
[----:B------:R-:W-:Y:S01]  /*5530*/  @P5 VIADD R4, R5, UR49 ;  /* 0x0000003105045c36 */ /* 0x000fe20008000000 */
[----:B------:R-:W-:Y:S02]  /*5540*/  CS2R R80, SRZ ;  /* 0x0000000000507805 */ /* 0x000fe4000001ff00 */
[----:B------:R-:W-:Y:S02]  /*5550*/  CS2R R86, SRZ ;  /* 0x0000000000567805 */ /* 0x000fe4000001ff00 */
[----:B------:R-:W-:Y:S01]  /*5560*/  CS2R R84, SRZ ;  /* 0x0000000000547805 */ /* 0x000fe2000001ff00 */
[----:B------:R-:W-:Y:S04]  /*5570*/  @P5 IMAD R4, R108, -0x10, R4 ;  /* 0xfffffff06c045824 */ /* 0x000fe800078e0204 */
[----:B------:R-:W-:Y:S05]  /*5580*/  @P1 BRA `(.L_x_88) ;  /* 0x00000000000c1947 */ /* 0x000fea0003800000 */
[----:B------:R-:W-:Y:S04]  /*5590*/  SHF.L.U32 R3, R104, 0x1f, RZ ;  /* 0x0000001f68037819 */ /* 0x000fe800000006ff */
[----:B------:R-:W1:Y:S02]  /*55a0*/  SYNCS.PHASECHK.TRANS64.TRYWAIT P1, [R0+URZ+0x30], R3 ;  /* 0x00003003000075a7 */ /* 0x000e6400080211ff */
[----:B-1----:R-:W-:Y:S05]  /*55b0*/  @!P1 BRA `(.L_x_89) ;  /* 0x0000002000d89947 */ /* 0x002fea0003800000 */
.L_x_88:
[----:B------:R-:W-:Y:S05]  /*55c0*/  BSYNC B0 ;  /* 0x0000000000007941 */ /* 0x000fea0003800000 */
.L_x_87:
[----:B------:R-:W-:Y:S01]  /*55d0*/  ISETP.NE.AND P1, PT, R124, RZ, PT ;  /* 0x000000ff7c00720c */ /* 0x000fe20003f25270 */
[----:B-1----:R-:W-:Y:S02]  /*55e0*/  VIADD R3, R0, 0x40 ;  /* 0x0000004000037836 */ /* 0x002fe40000000000 */
[----:B------:R-:W-:Y:S02]  /*55f0*/  IMAD.U32 R0, RZ, RZ, UR37 ;  /* 0x00000025ff007e24 */ /* 0x000fe4000f8e00ff */
[----:B------:R-:W-:Y:S03]  /*5600*/  VIADD R105, R105, 0x1 ;  /* 0x0000000169697836 */ /* 0x000fe60000000000 */
[----:B------:R-:W-:Y:S05]  /*5610*/  PRMT R0, R0, 0x654, R3 ;  /* 0x0000065400007816 */ /* 0x000fea0000000003 */
[----:B------:R1:W3:Y:S04]  /*5620*/  @P1 LDS.128 R80, [R5+UR49+0x200] ;  /* 0x0002003105501984 */ /* 0x0002e80008000c00 */
[----:B------:R1:W1:Y:S01]  /*5630*/  @P1 LDS.128 R84, [R4+0x210] ;  /* 0x0002100004541984 */ /* 0x0002620000000c00 */
[C---:B------:R-:W-:Y:S01]  /*5640*/  ISETP.NE.AND P1, PT, R105.reuse, 0x2, PT ;  /* 0x000000026900780c */ /* 0x040fe20003f25270 */
[----:B------:R-:W-:Y:S01]  /*5650*/  @!PT LDS RZ, [RZ] ;  /* 0x00000000fffff984 */ /* 0x000fe20000000800 */
[----:B------:R-:W-:Y:S01]  /*5660*/  @!PT LDS RZ, [RZ] ;  /* 0x00000000fffff984 */ /* 0x000fe20000000800 */
[----:B------:R-:W-:Y:S01]  /*5670*/  @!PT LDS RZ, [RZ] ;  /* 0x00000000fffff984 */ /* 0x000fe20000000800 */
[----:B------:R-:W-:Y:S01]  /*5680*/  @!PT LDS RZ, [RZ] ;  /* 0x00000000fffff984 */ /* 0x000fe20000000800 */
[----:B------:R5:W-:Y:S06]  /*5690*/  MEMBAR.ALL.CTA ;  /* 0x0000000000007992 */ /* 0x000bec0000008000 */
[----:B-----5:R-:W5:Y:S01]  /*56a0*/  FENCE.VIEW.ASYNC.S ;  /* 0x00000000000073c6 */ /* 0x020f620000000000 */
[----:B------:R-:W-:Y:S02]  /*56b0*/  SEL R3, RZ, 0x1, P1 ;  /* 0x00000001ff037807 */ /* 0x000fe40000800000 */
[----:B------:R-:W-:Y:S02]  /*56c0*/  SEL R105, R105, RZ, P1 ;  /* 0x000000ff69697207 */ /* 0x000fe40000800000 */
[----:B------:R-:W-:Y:S01]  /*56d0*/  LOP3.LUT R104, R104, R3, RZ, 0x3c, !PT ;  /* 0x0000000368687212 */ /* 0x000fe200078e3cff */
[----:B-----5:R1:W-:Y:S06]  /*56e0*/  SYNCS.ARRIVE.TRANS64.RED.A1T0 RZ, [R0+URZ], RZ ;  /* 0x000000ff00ff79a7 */ /* 0x0203ec00081004ff */
.L_x_86:
[----:B------:R-:W-:Y:S05]  /*56f0*/  BSYNC B1 ;  /* 0x0000000000017941 */ /* 0x000fea0003800000 */
.L_x_85:
[----:B-1----:R-:W-:Y:S04]  /*5700*/  SHF.R.U32.HI R0, RZ, 0x15, R48 ;  /* 0x00000015ff007819 */ /* 0x002fe80000011630 */
[----:B------:R-:W-:Y:S01]  /*5710*/  LOP3.LUT P1, RZ, R0, 0x3, R101, 0x48, !PT ;  /* 0x0000000300ff7812 */ /* 0x000fe20007824865 */
[----:B------:R-:W-:Y:S01]  /*5720*/  @!UPT UIADD3 URZ, UPT, UPT, URZ, URZ, URZ ;  /* 0x000000fffffff290 */ /* 0x000fe2000fffe0ff */
[----:B----4-:R-:W-:Y:S11]  /*5730*/  @P0 BRA `(.L_x_90) ;  /* 0x0000000000080947 */ /* 0x010ff60003800000 */
[----:B------:R-:W1:Y:S02]  /*5740*/  SYNCS.PHASECHK.TRANS64.TRYWAIT P0, [R113+URZ+0x80], R2 ;  /* 0x00008002710075a7 */ /* 0x000e6400080011ff */
[----:B-1----:R-:W-:Y:S05]  /*5750*/  @!P0 BRA `(.L_x_91) ;  /* 0x0000002000848947 */ /* 0x002fea0003800000 */
.L_x_90:
[----:B------:R-:W-:Y:S05]  /*5760*/  @!P1 BRA `(.L_x_92) ;  /* 0x0000000000409947 */ /* 0x000fea0003800000 */
[----:B------:R-:W4:Y:S01]  /*5770*/  LDCU.64 UR8, c[0x4][0x70] ;  /* 0x01000e00ff0877ac */ /* 0x000f220008000a00 */
[----:B------:R-:W-:Y:S01]  /*5780*/  MOV R3, 0x0 ;  /* 0x0000000000037802 */ /* 0x000fe20000000f00 */
[----:B------:R-:W-:Y:S02]  /*5790*/  HFMA2 R12, -RZ, RZ, 0, 5.9604644775390625e-08 ;  /* 0x00000001ff0c7431 */ /* 0x000fe400000001ff */
[----:B------:R-:W-:Y:S02]  /*57a0*/  IMAD.MOV.U32 R8, RZ, RZ, 0x192 ;  /* 0x00000192ff087424 */ /* 0x000fe400078e00ff */
[----:B------:R-:W-:Y:S01]  /*57b0*/  IMAD.MOV.U32 R13, RZ, RZ, RZ ;  /* 0x000000ffff0d7224 */ /* 0x000fe200078e00ff */
[----:B------:R-:W5:Y:S01]  /*57c0*/  LDCU.64 UR6, c[0x4][0x78] ;  /* 0x01000f00ff0677ac */ /* 0x000f620008000a00 */
[----:B-1----:R-:W1:Y:S01]  /*57d0*/  LDC.64 R2, c[0x4][R3] ;  /* 0x0100000003027b82 */ /* 0x002e620000000a00 */
[----:B------:R-:W2:Y:S01]  /*57e0*/  LDCU.64 UR4, c[0x4][0x10] ;  /* 0x01000200ff0477ac */ /* 0x000ea20008000a00 */
[----:B----4-:R-:W-:Y:S01]  /*57f0*/  MOV R5, UR9 ;  /* 0x0000000900057c02 */ /* 0x010fe20008000f00 */
[----:B------:R-:W-:Y:S01]  /*5800*/  IMAD.U32 R4, RZ, RZ, UR8 ;  /* 0x00000008ff047e24 */ /* 0x000fe2000f8e00ff */
[----:B-----5:R-:W-:Y:S01]  /*5810*/  MOV R7, UR7 ;  /* 0x0000000700077c02 */ /* 0x020fe20008000f00 */
[----:B------:R-:W-:Y:S01]  /*5820*/  IMAD.U32 R6, RZ, RZ, UR6 ;  /* 0x00000006ff067e24 */ /* 0x000fe2000f8e00ff */
[----:B--2---:R-:W-:Y:S01]  /*5830*/  MOV R11, UR5 ;  /* 0x00000005000b7c02 */ /* 0x004fe20008000f00 */
[----:B------:R-:W-:Y:S02]  /*5840*/  IMAD.U32 R10, RZ, RZ, UR4 ;  /* 0x00000004ff0a7e24 */ /* 0x000fe4000f8e00ff */
[----:B------:R-:W-:Y:S07]  /*5850*/  LEPC R20, `(.L_x_92) ;  /* 0x000000001014794e */ /* 0x000fee0000000000 */
[----:B-1-3--:R-:W-:Y:S05]  /*5860*/  CALL.ABS.NOINC R2 ;  /* 0x0000000002007343 */ /* 0x00afea0003c00000 */
.L_x_92:
[-C--:B---3--:R-:W-:Y:S01]  /*5870*/  F2FP.F16.E5M2.UNPACK_B R51, R80.reuse ;  /* 0x00000050ff33723e */ /* 0x088fe200020004ff */
[----:B------:R-:W-:Y:S05]  /*5880*/  WARPSYNC.ALL ;  /* 0x0000000000007948 */ /* 0x000fea0003800000 */
[----:B------:R-:W-:Y:S01]  /*5890*/  R2UR UR4, R48 ;  /* 0x00000000300472ca */ /* 0x000fe200000e0000 */
[--C-:B------:R-:W-:Y:S01]  /*58a0*/  HADD2.F32 R50, -RZ, R51.reuse.H0_H0 ;  /* 0x20000033ff327230 */ /* 0x100fe20000004100 */
[----:B------:R-:W-:Y:S01]  /*58b0*/  F2FP.F16.E5M2.UNPACK_B R53, R80.H1 ;  /* 0x00000050ff35723e */ /* 0x000fe200030004ff */
[----:B------:R-:W-:Y:S01]  /*58c0*/  HADD2.F32 R51, -RZ, R51.H1_H1 ;  /* 0x30000033ff337230 */ /* 0x000fe20000004100 */
[-C--:B------:R-:W-:Y:S01]  /*58d0*/  F2FP.F16.E5M2.UNPACK_B R55, R81.reuse ;  /* 0x00000051ff37723e */ /* 0x080fe200020004ff */
[----:B------:R-:W-:Y:S01]  /*58e0*/  BSSY.RECONVERGENT B0, `(.L_x_93) ;  /* 0x0000099000007945 */ /* 0x000fe20003800200 */
[----:B------:R-:W-:Y:S01]  /*58f0*/  F2FP.F16.E5M2.UNPACK_B R57, R81.H1 ;  /* 0x00000051ff39723e */ /* 0x000fe200030004ff */
[--C-:B------:R-:W-:Y:S01]  /*5900*/  HADD2.F32 R52, -RZ, R53.reuse.H0_H0 ;  /* 0x20000035ff347230 */ /* 0x100fe20000004100 */
[-C--:B------:R-:W-:Y:S01]  /*5910*/  F2FP.F16.E5M2.UNPACK_B R59, R82.reuse ;  /* 0x00000052ff3b723e */ /* 0x080fe200020004ff */
[----:B------:R-:W-:Y:S01]  /*5920*/  HADD2.F32 R54, -RZ, R53.H1_H1 ;  /* 0x30000035ff367230 */ /* 0x000fe20000004100 */
[----:B------:R-:W-:Y:S01]  /*5930*/  F2FP.F16.E5M2.UNPACK_B R61, R82.H1 ;  /* 0x00000052ff3d723e */ /* 0x000fe200030004ff */
[--C-:B------:R-:W-:Y:S01]  /*5940*/  HADD2.F32 R53, -RZ, R55.reuse.H0_H0 ;  /* 0x20000037ff357230 */ /* 0x100fe20000004100 */
[-C--:B------:R-:W-:Y:S01]  /*5950*/  F2FP.F16.E5M2.UNPACK_B R63, R83.reuse ;  /* 0x00000053ff3f723e */ /* 0x080fe200020004ff */
[----:B------:R-:W-:Y:S01]  /*5960*/  LDTM.16dp32bit_t0_t15.x32 R4, tmem[UR4] ;  /* 0x00000004000479ee */ /* 0x000fe20008a80000 */
[----:B------:R-:W2:Y:S01]  /*5970*/  LDTM.16dp32bit_t16_t31.x32 R4, tmem[UR4+0x20] ;  /* 0x00002004000479ee */ /* 0x000ea20008aa0000 */
[----:B------:R-:W-:Y:S01]  /*5980*/  SHF.L.U32 R125, R102, 0x4, RZ ;  /* 0x00000004667d7819 */ /* 0x000fe200000006ff */
[----:B------:R-:W-:Y:S01]  /*5990*/  HADD2.F32 R56, -RZ, R55.H1_H1 ;  /* 0x30000037ff387230 */ /* 0x000fe20000004100 */
[----:B------:R-:W-:Y:S01]  /*59a0*/  ISETP.NE.AND P6, PT, R114, RZ, PT ;  /* 0x000000ff7200720c */ /* 0x000fe20003fc5270 */
[----:B------:R-:W-:Y:S01]  /*59b0*/  HADD2.F32 R60, -RZ, R59.H1_H1 ;  /* 0x3000003bff3c7230 */ /* 0x000fe20000004100 */
[----:B------:R-:W-:Y:S01]  /*59c0*/  IADD3 R114, PT, PT, R100, UR49, RZ ;  /* 0x0000003164727c10 */ /* 0x000fe2000fffe0ff */
[----:B------:R-:W-:Y:S01]  /*59d0*/  HADD2.F32 R64, -RZ, R63.H1_H1 ;  /* 0x3000003fff407230 */ /* 0x000fe20000004100 */
[----:B------:R-:W-:Y:S01]  /*59e0*/  F2FP.F16.E5M2.UNPACK_B R65, R83.H1 ;  /* 0x00000053ff41723e */ /* 0x000fe200030004ff */
[--C-:B------:R-:W-:Y:S01]  /*59f0*/  HADD2.F32 R55, -RZ, R57.reuse.H0_H0 ;  /* 0x20000039ff377230 */ /* 0x100fe20000004100 */
[----:B------:R-:W-:Y:S01]  /*5a00*/  IADD3 R114, PT, PT, R114, R125, RZ ;  /* 0x0000007d72727210 */ /* 0x000fe20007ffe0ff */
[----:B------:R-:W-:Y:S01]  /*5a10*/  HADD2.F32 R58, -RZ, R57.H1_H1 ;  /* 0x30000039ff3a7230 */ /* 0x000fe20000004100 */
[-C--:B------:R-:W-:Y:S01]  /*5a20*/  F2FP.F16.E5M2.UNPACK_B R67, R84.reuse ;  /* 0x00000054ff43723e */ /* 0x080fe200020004ff */
[----:B------:R-:W-:Y:S01]  /*5a30*/  HADD2.F32 R57, -RZ, R59.H0_H0 ;  /* 0x2000003bff397230 */ /* 0x000fe20000004100 */
[----:B------:R-:W-:Y:S01]  /*5a40*/  F2FP.F16.E5M2.UNPACK_B R69, R84.H1 ;  /* 0x00000054ff45723e */ /* 0x000fe200030004ff */
[----:B------:R-:W-:Y:S01]  /*5a50*/  HADD2.F32 R59, -RZ, R61.H0_H0 ;  /* 0x2000003dff3b7230 */ /* 0x000fe20000004100 */
[-C--:B------:R-:W-:Y:S01]  /*5a60*/  F2FP.F16.E5M2.UNPACK_B R71, R85.reuse ;  /* 0x00000055ff47723e */ /* 0x080fe200020004ff */
[----:B------:R-:W-:Y:S01]  /*5a70*/  HADD2.F32 R68, -RZ, R67.H1_H1 ;  /* 0x30000043ff447230 */ /* 0x000fe20000004100 */
[----:B------:R-:W-:Y:S01]  /*5a80*/  F2FP.F16.E5M2.UNPACK_B R73, R85.H1 ;  /* 0x00000055ff49723e */ /* 0x000fe200030004ff */
[----:B------:R-:W-:Y:S01]  /*5a90*/  HADD2.F32 R62, -RZ, R61.H1_H1 ;  /* 0x3000003dff3e7230 */ /* 0x000fe20000004100 */
[-C--:B------:R-:W-:Y:S01]  /*5aa0*/  F2FP.F16.E5M2.UNPACK_B R75, R86.reuse ;  /* 0x00000056ff4b723e */ /* 0x080fe200020004ff */
[----:B------:R-:W-:Y:S01]  /*5ab0*/  HADD2.F32 R61, -RZ, R63.H0_H0 ;  /* 0x2000003fff3d7230 */ /* 0x000fe20000004100 */
[----:B------:R-:W-:Y:S01]  /*5ac0*/  F2FP.F16.E5M2.UNPACK_B R77, R86.H1 ;  /* 0x00000056ff4d723e */ /* 0x000fe200030004ff */
[----:B------:R-:W-:Y:S01]  /*5ad0*/  HADD2.F32 R72, -RZ, R71.H1_H1 ;  /* 0x30000047ff487230 */ /* 0x000fe20000004100 */
[----:B------:R-:W-:Y:S01]  /*5ae0*/  F2FP.F16.E5M2.UNPACK_B R79, R87.H1 ;  /* 0x00000057ff4f723e */ /* 0x000fe200030004ff */
[C---:B--2---:R-:W-:Y:S01]  /*5af0*/  FMUL R0, R47.reuse, R4 ;  /* 0x000000042f007220 */ /* 0x044fe20000400000 */
[C---:B-1----:R-:W-:Y:S01]  /*5b00*/  FMUL R2, R47.reuse, R5 ;  /* 0x000000052f027220 */ /* 0x042fe20000400000 */
[C---:B------:R-:W-:Y:S01]  /*5b10*/  FMUL R4, R47.reuse, R8 ;  /* 0x000000082f047220 */ /* 0x040fe20000400000 */
[----:B------:R-:W-:Y:S01]  /*5b20*/  FMUL R5, R47, R9 ;  /* 0x000000092f057220 */ /* 0x000fe20000400000 */
[C---:B------:R-:W-:Y:S01]  /*5b30*/  FFMA R0, R49.reuse, R50, R0 ;  /* 0x0000003231007223 */ /* 0x040fe20000000000 */
[----:B------:R-:W-:Y:S01]  /*5b40*/  FFMA R2, R49, R51, R2 ;  /* 0x0000003331027223 */ /* 0x000fe20000000002 */
[C---:B------:R-:W-:Y:S01]  /*5b50*/  FMUL R8, R47.reuse, R12 ;  /* 0x0000000c2f087220 */ /* 0x040fe20000400000 */
[C---:B------:R-:W-:Y:S01]  /*5b60*/  FMUL R9, R47.reuse, R13 ;  /* 0x0000000d2f097220 */ /* 0x040fe20000400000 */
[C---:B------:R-:W-:Y:S01]  /*5b70*/  FMUL R12, R47.reuse, R16 ;  /* 0x000000102f0c7220 */ /* 0x040fe20000400000 */
[C---:B------:R-:W-:Y:S01]  /*5b80*/  FMUL R13, R47.reuse, R17 ;  /* 0x000000112f0d7220 */ /* 0x040fe20000400000 */
[C---:B------:R-:W-:Y:S01]  /*5b90*/  FMUL R16, R47.reuse, R20 ;  /* 0x000000142f107220 */ /* 0x040fe20000400000 */
[C---:B------:R-:W-:Y:S01]  /*5ba0*/  FMUL R17, R47.reuse, R21 ;  /* 0x000000152f117220 */ /* 0x040fe20000400000 */
[C---:B------:R-:W-:Y:S01]  /*5bb0*/  FMUL R20, R47.reuse, R24 ;  /* 0x000000182f147220 */ /* 0x040fe20000400000 */
[C---:B------:R-:W-:Y:S01]  /*5bc0*/  FMUL R21, R47.reuse, R25 ;  /* 0x000000192f157220 */ /* 0x040fe20000400000 */
[----:B------:R-:W-:Y:S02]  /*5bd0*/  HADD2.F32 R76, -RZ, R75.H1_H1 ;  /* 0x3000004bff4c7230 */ /* 0x000fe40000004100 */
[C---:B------:R-:W-:Y:S01]  /*5be0*/  FMUL R24, R47.reuse, R28 ;  /* 0x0000001c2f187220 */ /* 0x040fe20000400000 */
[C---:B------:R-:W-:Y:S01]  /*5bf0*/  FMUL R25, R47.reuse, R29 ;  /* 0x0000001d2f197220 */ /* 0x040fe20000400000 */
[C---:B------:R-:W-:Y:S01]  /*5c00*/  FMUL R28, R47.reuse, R32 ;  /* 0x000000202f1c7220 */ /* 0x040fe20000400000 */
[C---:B------:R-:W-:Y:S01]  /*5c10*/  FMUL R29, R47.reuse, R33 ;  /* 0x000000212f1d7220 */ /* 0x040fe20000400000 */
[C---:B------:R-:W-:Y:S01]  /*5c20*/  FMUL R3, R47.reuse, R6 ;  /* 0x000000062f037220 */ /* 0x040fe20000400000 */
[C---:B------:R-:W-:Y:S01]  /*5c30*/  FMUL R7, R47.reuse, R7 ;  /* 0x000000072f077220 */ /* 0x040fe20000400000 */
[C---:B------:R-:W-:Y:S01]  /*5c40*/  FMUL R6, R47.reuse, R10 ;  /* 0x0000000a2f067220 */ /* 0x040fe20000400000 */
[----:B------:R-:W-:Y:S01]  /*5c50*/  FMUL R11, R47, R11 ;  /* 0x0000000b2f0b7220 */ /* 0x000fe20000400000 */
[C---:B------:R-:W-:Y:S01]  /*5c60*/  FFMA R3, R49.reuse, R52, R3 ;  /* 0x0000003431037223 */ /* 0x040fe20000000003 */
[C---:B------:R-:W-:Y:S01]  /*5c70*/  FFMA R7, R49.reuse, R54, R7 ;  /* 0x0000003631077223 */ /* 0x040fe20000000007 */
[C---:B------:R-:W-:Y:S01]  /*5c80*/  FFMA R4, R49.reuse, R53, R4 ;  /* 0x0000003531047223 */ /* 0x040fe20000000004 */
[----:B------:R-:W-:Y:S01]  /*5c90*/  F2FP.F16.E5M2.UNPACK_B R50, R87 ;  /* 0x00000057ff32723e */ /* 0x000fe200020004ff */
[C---:B------:R-:W-:Y:S01]  /*5ca0*/  FFMA R5, R49.reuse, R56, R5 ;  /* 0x0000003831057223 */ /* 0x040fe20000000005 */
[----:B------:R-:W-:Y:S01]  /*5cb0*/  FFMA R6, R49, R55, R6 ;  /* 0x0000003731067223 */ /* 0x000fe20000000006 */
[----:B------:R-:W-:Y:S01]  /*5cc0*/  F2FP.SATFINITE.E5M2.F32.PACK_AB_MERGE_C R117, R7, R3, RZ ;  /* 0x000000030775723e */ /* 0x000fe200048060ff */
[C---:B------:R-:W-:Y:S01]  /*5cd0*/  FFMA R11, R49.reuse, R58, R11 ;  /* 0x0000003a310b7223 */ /* 0x040fe2000000000b */
[C---:B------:R-:W-:Y:S01]  /*5ce0*/  FFMA R8, R49.reuse, R57, R8 ;  /* 0x0000003931087223 */ /* 0x040fe20000000008 */
[----:B------:R-:W-:Y:S01]  /*5cf0*/  ISETP.NE.AND P0, PT, R110, RZ, PT ;  /* 0x000000ff6e00720c */ /* 0x000fe20003f05270 */
[----:B------:R-:W-:Y:S01]  /*5d00*/  FFMA R9, R49, R60, R9 ;  /* 0x0000003c31097223 */ /* 0x000fe20000000009 */
[----:B------:R-:W-:Y:S01]  /*5d10*/  F2FP.SATFINITE.E5M2.F32.PACK_AB_MERGE_C R116, R2, R0, R117 ;  /* 0x000000000274723e */ /* 0x000fe20004806075 */
[--C-:B------:R-:W-:Y:S01]  /*5d20*/  HADD2.F32 R51, -RZ, R50.reuse.H0_H0 ;  /* 0x20000032ff337230 */ /* 0x100fe20000004100 */
[----:B------:R-:W-:Y:S01]  /*5d30*/  F2FP.SATFINITE.E5M2.F32.PACK_AB_MERGE_C R117, R11, R6, RZ ;  /* 0x000000060b75723e */ /* 0x000fe200048060ff */
[----:B------:R-:W-:Y:S02]  /*5d40*/  HADD2.F32 R50, -RZ, R50.H1_H1 ;  /* 0x30000032ff327230 */ /* 0x000fe40000004100 */
[C---:B------:R-:W-:Y:S01]  /*5d50*/  FMUL R10, R47.reuse, R14 ;  /* 0x0000000e2f0a7220 */ /* 0x040fe20000400000 */
[----:B------:R-:W-:Y:S01]  /*5d60*/  FMUL R15, R47, R15 ;  /* 0x0000000f2f0f7220 */ /* 0x000fe20000400000 */
[--C-:B------:R-:W-:Y:S01]  /*5d70*/  HADD2.F32 R63, -RZ, R65.reuse.H0_H0 ;  /* 0x20000041ff3f7230 */ /* 0x100fe20000004100 */
[----:B------:R-:W-:Y:S01]  /*5d80*/  F2FP.SATFINITE.E5M2.F32.PACK_AB_MERGE_C R117, R5, R4, R117 ;  /* 0x000000040575723e */ /* 0x000fe20004806075 */
[C---:B------:R-:W-:Y:S01]  /*5d90*/  FFMA R10, R49.reuse, R59, R10 ;  /* 0x0000003b310a7223 */ /* 0x040fe2000000000a */
[C---:B------:R-:W-:Y:S01]  /*5da0*/  FFMA R15, R49.reuse, R62, R15 ;  /* 0x0000003e310f7223 */ /* 0x040fe2000000000f */
[C---:B------:R-:W-:Y:S01]  /*5db0*/  FFMA R12, R49.reuse, R61, R12 ;  /* 0x0000003d310c7223 */ /* 0x040fe2000000000c */
[----:B------:R-:W-:Y:S01]  /*5dc0*/  FFMA R13, R49, R64, R13 ;  /* 0x00000040310d7223 */ /* 0x000fe2000000000d */
[----:B------:R-:W-:Y:S02]  /*5dd0*/  HADD2.F32 R66, -RZ, R65.H1_H1 ;  /* 0x30000041ff427230 */ /* 0x000fe40000004100 */
[C---:B------:R-:W-:Y:S01]  /*5de0*/  FMUL R14, R47.reuse, R18 ;  /* 0x000000122f0e7220 */ /* 0x040fe20000400000 */
[----:B------:R-:W-:Y:S02]  /*5df0*/  HADD2.F32 R65, -RZ, R67.H0_H0 ;  /* 0x20000043ff417230 */ /* 0x000fe40000004100 */
[----:B------:R-:W-:Y:S01]  /*5e00*/  FMUL R19, R47, R19 ;  /* 0x000000132f137220 */ /* 0x000fe20000400000 */
[--C-:B------:R-:W-:Y:S02]  /*5e10*/  HADD2.F32 R67, -RZ, R69.reuse.H0_H0 ;  /* 0x20000045ff437230 */ /* 0x100fe40000004100 */
[----:B------:R-:W-:Y:S01]  /*5e20*/  FFMA R14, R49, R63, R14 ;  /* 0x0000003f310e7223 */ /* 0x000fe2000000000e */
[----:B------:R-:W-:Y:S02]  /*5e30*/  HADD2.F32 R70, -RZ, R69.H1_H1 ;  /* 0x30000045ff467230 */ /* 0x000fe40000004100 */
[----:B------:R-:W-:Y:S01]  /*5e40*/  FMUL R18, R47, R22 ;  /* 0x000000162f127220 */ /* 0x000fe20000400000 */
[----:B------:R-:W-:Y:S02]  /*5e50*/  HADD2.F32 R69, -RZ, R71.H0_H0 ;  /* 0x20000047ff457230 */ /* 0x000fe40000004100 */
[----:B------:R-:W-:Y:S01]  /*5e60*/  FFMA R19, R49, R66, R19 ;  /* 0x0000004231137223 */ /* 0x000fe20000000013 */
[----:B------:R-:W-:Y:S01]  /*5e70*/  FMUL R23, R47, R23 ;  /* 0x000000172f177220 */ /* 0x000fe20000400000 */
[C---:B------:R-:W-:Y:S01]  /*5e80*/  FFMA R16, R49.reuse, R65, R16 ;  /* 0x0000004131107223 */ /* 0x040fe20000000010 */
[C---:B------:R-:W-:Y:S01]  /*5e90*/  FFMA R17, R49.reuse, R68, R17 ;  /* 0x0000004431117223 */ /* 0x040fe20000000011 */
        /* <DEDUP_REMOVED lines=23> */
[----:B------:R-:W-:Y:S01]  /*6010*/  F2FP.SATFINITE.E5M2.F32.PACK_AB_MERGE_C R118, R15, R10, RZ ;  /* 0x0000000a0f76723e */ /* 0x000fe200048060ff */
[----:B------:R-:W-:Y:S01]  /*6020*/  FFMA R28, R49, R51, R28 ;  /* 0x00000033311c7223 */ /* 0x000fe2000000001c */
[----:B------:R-:W-:Y:S01]  /*6030*/  F2FP.SATFINITE.E5M2.F32.PACK_AB_MERGE_C R119, R19, R14, RZ ;  /* 0x0000000e1377723e */ /* 0x000fe200048060ff */
[C---:B------:R-:W-:Y:S01]  /*6040*/  FFMA R29, R49.reuse, R50, R29 ;  /* 0x00000032311d7223 */ /* 0x040fe2000000001d */
[C---:B------:R-:W-:Y:S01]  /*6050*/  FFMA R30, R49.reuse, R77, R30 ;  /* 0x0000004d311e7223 */ /* 0x040fe2000000001e */
[----:B------:R-:W-:Y:S01]  /*6060*/  FFMA R35, R49, R52, R35 ;  /* 0x0000003431237223 */ /* 0x000fe20000000023 */
[----:B------:R-:W-:Y:S02]  /*6070*/  F2FP.SATFINITE.E5M2.F32.PACK_AB_MERGE_C R118, R9, R8, R118 ;  /* 0x000000080976723e */ /* 0x000fe40004806076 */
[----:B------:R-:W-:Y:S02]  /*6080*/  F2FP.SATFINITE.E5M2.F32.PACK_AB_MERGE_C R119, R13, R12, R119 ;  /* 0x0000000c0d77723e */ /* 0x000fe40004806077 */
[----:B------:R-:W-:Y:S02]  /*6090*/  F2FP.SATFINITE.E5M2.F32.PACK_AB_MERGE_C R120, R23, R18, RZ ;  /* 0x000000121778723e */ /* 0x000fe400048060ff */
[----:B------:R-:W-:Y:S01]  /*60a0*/  F2FP.SATFINITE.E5M2.F32.PACK_AB_MERGE_C R121, R27, R22, RZ ;  /* 0x000000161b79723e */ /* 0x000fe200048060ff */
[----:B------:R1:W-:Y:S01]  /*60b0*/  STS.128 [R100+UR49+0x2200], R116 ;  /* 0x0022007464007988 */ /* 0x0003e20008000c31 */
[----:B------:R-:W-:Y:S02]  /*60c0*/  F2FP.SATFINITE.E5M2.F32.PACK_AB_MERGE_C R122, R31, R26, RZ ;  /* 0x0000001a1f7a723e */ /* 0x000fe400048060ff */
[----:B------:R-:W-:Y:S02]  /*60d0*/  F2FP.SATFINITE.E5M2.F32.PACK_AB_MERGE_C R123, R35, R30, RZ ;  /* 0x0000001e237b723e */ /* 0x000fe400048060ff */
[----:B------:R-:W-:Y:S02]  /*60e0*/  F2FP.SATFINITE.E5M2.F32.PACK_AB_MERGE_C R120, R17, R16, R120 ;  /* 0x000000101178723e */ /* 0x000fe40004806078 */
[----:B------:R-:W-:Y:S02]  /*60f0*/  F2FP.SATFINITE.E5M2.F32.PACK_AB_MERGE_C R121, R21, R20, R121 ;  /* 0x000000141579723e */ /* 0x000fe40004806079 */
[----:B------:R-:W-:Y:S02]  /*6100*/  F2FP.SATFINITE.E5M2.F32.PACK_AB_MERGE_C R122, R25, R24, R122 ;  /* 0x00000018197a723e */ /* 0x000fe4000480607a */
[----:B------:R-:W-:Y:S02]  /*6110*/  F2FP.SATFINITE.E5M2.F32.PACK_AB_MERGE_C R123, R29, R28, R123 ;  /* 0x0000001c1d7b723e */ /* 0x000fe4000480607b */
[----:B------:R-:W-:Y:S02]  /*6120*/  LEA R32, R105, UR49, 0x3 ;  /* 0x0000003169207c11 */ /* 0x000fe4000f8e18ff */
[----:B------:R-:W-:Y:S01]  /*6130*/  @P6 SHF.L.U32 R33, R104, 0x1f, RZ ;  /* 0x0000001f68216819 */ /* 0x000fe200000006ff */
[----:B------:R1:W-:Y:S01]  /*6140*/  STS.128 [R114+0x2210], R120 ;  /* 0x0022107872007388 */ /* 0x0003e20000000c00 */
[----:B------:R-:W-:Y:S01]  /*6150*/  @!PT LDS RZ, [RZ] ;  /* 0x00000000fffff984 */ /* 0x000fe20000000800 */
[----:B------:R-:W-:Y:S01]  /*6160*/  @!PT LDS RZ, [RZ] ;  /* 0x00000000fffff984 */ /* 0x000fe20000000800 */
[----:B------:R-:W-:Y:S01]  /*6170*/  @!PT LDS RZ, [RZ] ;  /* 0x00000000fffff984 */ /* 0x000fe20000000800 */
[----:B------:R-:W-:Y:S01]  /*6180*/  @!PT LDS RZ, [RZ] ;  /* 0x00000000fffff984 */ /* 0x000fe20000000800 */
[----:B------:R2:W-:Y:S07]  /*6190*/  MEMBAR.ALL.CTA ;  /* 0x0000000000007992 */ /* 0x0005ee0000008000 */
[----:B--2---:R-:W2:Y:S02]  /*61a0*/  FENCE.VIEW.ASYNC.S ;  /* 0x00000000000073c6 */ /* 0x004ea40000000000 */
[----:B--2---:R-:W-:Y:S06]  /*61b0*/  BAR.SYNC.DEFER_BLOCKING 0x1, 0x80 ;  /* 0x0042000000007b1d */ /* 0x004fec0000010000 */
[----:B------:R-:W-:Y:S05]  /*61c0*/  @P0 BRA `(.L_x_94) ;  /* 0x0000000000280947 */ /* 0x000fea0003800000 */
[----:B------:R-:W-:Y:S02]  /*61d0*/  UIADD3 UR4, UPT, UPT, UR49, 0x2200, URZ ;  /* 0x0000220031047890 */ /* 0x000fe4000fffe0ff */
[----:B------:R-:W-:Y:S01]  /*61e0*/  UIADD3 UR6, UP0, UPT, UR52, 0x680, URZ ;  /* 0x0000068034067890 */ /* 0x000fe2000ff1e0ff */
[----:B------:R-:W-:Y:S03]  /*61f0*/  UMOV UR43, UR36 ;  /* 0x00000024002b7c82 */ /* 0x000fe60008000000 */
[----:B------:R-:W-:Y:S01]  /*6200*/  MOV R109, UR4 ;  /* 0x00000004006d7c02 */ /* 0x000fe20008000f00 */
[----:B------:R-:W-:Y:S03]  /*6210*/  UIADD3.X UR7, UPT, UPT, URZ, UR53, URZ, UP0, !UPT ;  /* 0x00000035ff077290 */ /* 0x000fe600087fe4ff */
[----:B------:R-:W-:Y:S11]  /*6220*/  R2UR UR40, R109 ;  /* 0x000000006d2872ca */ /* 0x000ff600000e0000 */
[----:B------:R-:W-:Y:S02]  /*6230*/  @!UPT UIADD3 URZ, UPT, UPT, URZ, URZ, URZ ;  /* 0x000000fffffff290 */ /* 0x000fe4000fffe0ff */
[----:B------:R2:W-:Y:S01]  /*6240*/  UTMASTG.3D [UR40], [UR6] ;  /* 0x00000028060073b5 */ /* 0x0005e20008010000 */
[----:B------:R0:W-:Y:S01]  /*6250*/  UTMACMDFLUSH ;  /* 0x00000000000079b7 */ /* 0x0001e20000000000 */
[----:B--2---:R-:W-:Y:S04]  /*6260*/  DEPBAR.LE SB0, 0x1 ;  /* 0x000080400000791a */ /* 0x004fe80000000000 */
.L_x_94:
[----:B------:R-:W-:Y:S05]  /*6270*/  BSYNC.RECONVERGENT B0 ;  /* 0x0000000000007941 */ /* 0x000fea0003800200 */
.L_x_93:
[----:B------:R-:W-:Y:S06]  /*6280*/  BAR.SYNC.DEFER_BLOCKING 0x1, 0x80 ;  /* 0x0042000000007b1d */ /* 0x000fec0000010000 */
[----:B------:R-:W2:Y:S01]  /*6290*/  @P6 SYNCS.PHASECHK.TRANS64.TRYWAIT P0, [R32+URZ+0x30], R33 ;  /* 0x00003021200065a7 */ /* 0x000ea200080011ff */
[----:B------:R-:W-:Y:S01]  /*62a0*/  BSSY B1, `(.L_x_95) ;  /* 0x0000020000017945 */ /* 0x000fe20003800000 */
[----:B--2---:R-:W-:Y:S03]  /*62b0*/  @P6 SEL R115, RZ, 0x1, !P0 ;  /* 0x00000001ff736807 */ /* 0x004fe60004000000 */
[----:B------:R-:W-:Y:S05]  /*62c0*/  @!P6 BRA `(.L_x_96) ;  /* 0x000000000074e947 */ /* 0x000fea0003800000 */
[----:B------:R-:W-:Y:S01]  /*62d0*/  ISETP.NE.AND P1, PT, R124, RZ, PT ;  /* 0x000000ff7c00720c */ /* 0x000fe20003f25270 */
[----:B------:R-:W-:Y:S01]  /*62e0*/  BSSY B0, `(.L_x_97) ;  /* 0x0000009000007945 */ /* 0x000fe20003800000 */
[----:B------:R-:W-:Y:S11]  /*62f0*/  ISETP.NE.AND P0, PT, R115, RZ, PT ;  /* 0x000000ff7300720c */ /* 0x000ff60003f05270 */
[----:B------:R-:W-:Y:S05]  /*6300*/  @P1 IMAD R0, R105, 0x1000, R100 ;  /* 0x0000100069001824 */ /* 0x000fea00078e0264 */
[----:B------:R-:W-:Y:S05]  /*6310*/  @P1 IADD3 R2, PT, PT, R0, UR49, RZ ;  /* 0x0000003100021c10 */ /* 0x000fea000fffe0ff */
[----:B------:R-:W-:Y:S01]  /*6320*/  @P1 IMAD.IADD R2, R2, 0x1, R125 ;  /* 0x0000000102021824 */ /* 0x000fe200078e027d */
[----:B------:R-:W-:Y:S06]  /*6330*/  @P0 BRA `(.L_x_98) ;  /* 0x00000000000c0947 */ /* 0x000fec0003800000 */
[----:B------:R-:W-:Y:S04]  /*6340*/  SHF.L.U32 R3, R104, 0x1f, RZ ;  /* 0x0000001f68037819 */ /* 0x000fe800000006ff */
[----:B------:R-:W2:Y:S02]  /*6350*/  SYNCS.PHASECHK.TRANS64.TRYWAIT P0, [R32+URZ+0x30], R3 ;  /* 0x00003003200075a7 */ /* 0x000ea400080011ff */
[----:B--2---:R-:W-:Y:S05]  /*6360*/  @!P0 BRA `(.L_x_99) ;  /* 0x0000001400948947 */ /* 0x004fea0003800000 */
.L_x_98:
[----:B------:R-:W-:Y:S05]  /*6370*/  BSYNC B0 ;  /* 0x0000000000007941 */ /* 0x000fea0003800000 */
.L_x_97:
[----:B------:R-:W-:Y:S01]  /*6380*/  ISETP.NE.AND P0, PT, R124, RZ, PT ;  /* 0x000000ff7c00720c */ /* 0x000fe20003f05270 */
[----:B--2---:R-:W-:Y:S02]  /*6390*/  VIADD R32, R32, 0x40 ;  /* 0x0000004020207836 */ /* 0x004fe40000000000 */
[----:B------:R-:W-:Y:S02]  /*63a0*/  IMAD.U32 R3, RZ, RZ, UR37 ;  /* 0x00000025ff037e24 */ /* 0x000fe4000f8e00ff */
[----:B------:R-:W-:Y:S03]  /*63b0*/  VIADD R105, R105, 0x1 ;  /* 0x0000000169697836 */ /* 0x000fe60000000000 */
[----:B------:R-:W-:Y:S05]  /*63c0*/  PRMT R3, R3, 0x654, R32 ;  /* 0x0000065403037816 */ /* 0x000fea0000000020 */
[----:B------:R2:W3:Y:S04]  /*63d0*/  @P0 LDS.128 R80, [R0+UR49+0x200] ;  /* 0x0002003100500984 */ /* 0x0004e80008000c00 */
[----:B------:R2:W4:Y:S01]  /*63e0*/  @P0 LDS.128 R84, [R2+0x210] ;  /* 0x0002100002540984 */ /* 0x0005220000000c00 */
[C---:B------:R-:W-:Y:S01]  /*63f0*/  ISETP.NE.AND P0, PT, R105.reuse, 0x2, PT ;  /* 0x000000026900780c */ /* 0x040fe20003f05270 */
[----:B------:R-:W-:Y:S01]  /*6400*/  @!PT LDS RZ, [RZ] ;  /* 0x00000000fffff984 */ /* 0x000fe20000000800 */
[----:B------:R-:W-:Y:S01]  /*6410*/  @!PT LDS RZ, [RZ] ;  /* 0x00000000fffff984 */ /* 0x000fe20000000800 */
[----:B------:R-:W-:Y:S01]  /*6420*/  @!PT LDS RZ, [RZ] ;  /* 0x00000000fffff984 */ /* 0x000fe20000000800 */
[----:B------:R-:W-:Y:S01]  /*6430*/  @!PT LDS RZ, [RZ] ;  /* 0x00000000fffff984 */ /* 0x000fe20000000800 */
[----:B------:R5:W-:Y:S06]  /*6440*/  MEMBAR.ALL.CTA ;  /* 0x0000000000007992 */ /* 0x000bec0000008000 */
[----:B-----5:R-:W5:Y:S01]  /*6450*/  FENCE.VIEW.ASYNC.S ;  /* 0x00000000000073c6 */ /* 0x020f620000000000 */
[----:B------:R-:W-:Y:S01]  /*6460*/  SEL R105, R105, RZ, P0 ;  /* 0x000000ff69697207 */ /* 0x000fe20000000000 */
[----:B-----5:R5:W-:Y:S02]  /*6470*/  SYNCS.ARRIVE.TRANS64.RED.A1T0 RZ, [R3+URZ], RZ ;  /* 0x000000ff03ff79a7 */ /* 0x020be400081004ff */
[----:B-----5:R-:W-:Y:S04]  /*6480*/  SEL R3, RZ, 0x1, P0 ;  /* 0x00000001ff037807 */ /* 0x020fe80000000000 */
[----:B--23--:R-:W-:Y:S02]  /*6490*/  LOP3.LUT R104, R104, R3, RZ, 0x3c, !PT ;  /* 0x0000000368687212 */ /* 0x00cfe400078e3cff */
.L_x_96:
[----:B------:R-:W-:Y:S05]  /*64a0*/  BSYNC B1 ;  /* 0x0000000000017941 */ /* 0x000fea0003800000 */
.L_x_95:
[----:B------:R-:W-:Y:S05]  /*64b0*/  VIADD R0, R48, 0x40 ;  /* 0x0000004030007836 */ /* 0x000fea0000000000 */
[----:B------:R-:W-:Y:S04]  /*64c0*/  SHF.R.U32.HI R0, RZ, 0x15, R0 ;  /* 0x00000015ff007819 */ /* 0x000fe80000011600 */
[----:B------:R-:W-:Y:S11]  /*64d0*/  LOP3.LUT P0, RZ, R0, 0x3, R101, 0x48, !PT ;  /* 0x0000000300ff7812 */ /* 0x000ff60007804865 */
[----:B------:R-:W-:Y:S02]  /*64e0*/  @!UPT UIADD3 URZ, UPT, UPT, URZ, URZ, URZ ;  /* 0x000000fffffff290 */ /* 0x000fe4000fffe0ff */
[----:B------:R-:W-:Y:S05]  /*64f0*/  @!P0 BRA `(.L_x_100) ;  /* 0x0000000000408947 */ /* 0x000fea0003800000 */
[----:B------:R-:W2:Y:S01]  /*6500*/  LDCU.64 UR8, c[0x4][0x70] ;  /* 0x01000e00ff0877ac */ /* 0x000ea20008000a00 */
[----:B------:R-:W-:Y:S01]  /*6510*/  MOV R3, 0x0 ;  /* 0x0000000000037802 */ /* 0x000fe20000000f00 */
[----:B------:R-:W-:Y:S02]  /*6520*/  HFMA2 R12, -RZ, RZ, 0, 5.9604644775390625e-08 ;  /* 0x00000001ff0c7431 */ /* 0x000fe400000001ff */
[----:B------:R-:W-:Y:S02]  /*6530*/  IMAD.MOV.U32 R8, RZ, RZ, 0x192 ;  /* 0x00000192ff087424 */ /* 0x000fe400078e00ff */
[----:B------:R-:W-:Y:S01]  /*6540*/  IMAD.MOV.U32 R13, RZ, RZ, RZ ;  /* 0x000000ffff0d7224 */ /* 0x000fe200078e00ff */
[----:B------:R-:W3:Y:S01]  /*6550*/  LDCU.64 UR6, c[0x4][0x78] ;  /* 0x01000f00ff0677ac */ /* 0x000ee20008000a00 */
[----:B------:R-:W1:Y:S01]  /*6560*/  LDC.64 R2, c[0x4][R3] ;  /* 0x0100000003027b82 */ /* 0x000e620000000a00 */
[----:B------:R-:W5:Y:S01]  /*6570*/  LDCU.64 UR4, c[0x4][0x10] ;  /* 0x01000200ff0477ac */ /* 0x000f620008000a00 */
[----:B--2---:R-:W-:Y:S01]  /*6580*/  MOV R5, UR9 ;  /* 0x0000000900057c02 */ /* 0x004fe20008000f00 */
[----:B------:R-:W-:Y:S01]  /*6590*/  IMAD.U32 R4, RZ, RZ, UR8 ;  /* 0x00000008ff047e24 */ /* 0x000fe2000f8e00ff */
[----:B---3--:R-:W-:Y:S01]  /*65a0*/  MOV R7, UR7 ;  /* 0x0000000700077c02 */ /* 0x008fe20008000f00 */
[----:B------:R-:W-:Y:S01]  /*65b0*/  IMAD.U32 R6, RZ, RZ, UR6 ;  /* 0x00000006ff067e24 */ /* 0x000fe2000f8e00ff */
[----:B-----5:R-:W-:Y:S01]  /*65c0*/  MOV R11, UR5 ;  /* 0x00000005000b7c02 */ /* 0x020fe20008000f00 */
[----:B------:R-:W-:Y:S02]  /*65d0*/  IMAD.U32 R10, RZ, RZ, UR4 ;  /* 0x00000004ff0a7e24 */ /* 0x000fe4000f8e00ff */
[----:B------:R-:W-:Y:S07]  /*65e0*/  LEPC R20, `(.L_x_100) ;  /* 0x000000001014794e */ /* 0x000fee0000000000 */
[----:B-1--4-:R-:W-:Y:S05]  /*65f0*/  CALL.ABS.NOINC R2 ;  /* 0x0000000002007343 */ /* 0x012fea0003c00000 */
.L_x_100:
[----:B------:R-:W-:Y:S01]  /*6600*/  ISETP.NE.AND P0, PT, R110, RZ, PT ;  /* 0x000000ff6e00720c */ /* 0x000fe20003f05270 */
[----:B------:R-:W-:Y:S05]  /*6610*/  WARPSYNC.ALL ;  /* 0x0000000000007948 */ /* 0x000fea0003800000 */
[----:B------:R-:W-:Y:S01]  /*6620*/  R2UR UR4, R48 ;  /* 0x00000000300472ca */ /* 0x000fe200000e0000 */
[----:B------:R-:W-:Y:S01]  /*6630*/  BSSY.RECONVERGENT B0, `(.L_x_101) ;  /* 0x000009c000007945 */ /* 0x000fe20003800200 */
[-C--:B------:R-:W-:Y:S02]  /*6640*/  F2FP.F16.E5M2.UNPACK_B R51, R80.reuse ;  /* 0x00000050ff33723e */ /* 0x080fe400020004ff */
[----:B------:R-:W-:Y:S02]  /*6650*/  F2FP.F16.E5M2.UNPACK_B R80, R80.H1 ;  /* 0x00000050ff50723e */ /* 0x000fe400030004ff */
[-C--:B------:R-:W-:Y:S01]  /*6660*/  F2FP.F16.E5M2.UNPACK_B R55, R81.reuse ;  /* 0x00000051ff37723e */ /* 0x080fe200020004ff */
[--C-:B------:R-:W-:Y:S01]  /*6670*/  HADD2.F32 R50, -RZ, R51.reuse.H0_H0 ;  /* 0x20000033ff327230 */ /* 0x100fe20000004100 */
[----:B------:R-:W-:Y:S01]  /*6680*/  F2FP.F16.E5M2.UNPACK_B R81, R81.H1 ;  /* 0x00000051ff51723e */ /* 0x000fe200030004ff */
[----:B------:R-:W-:Y:S01]  /*6690*/  HADD2.F32 R52, -RZ, R51.H1_H1 ;  /* 0x30000033ff347230 */ /* 0x000fe20000004100 */
[-C--:B------:R-:W-:Y:S01]  /*66a0*/  F2FP.F16.E5M2.UNPACK_B R59, R82.reuse ;  /* 0x00000052ff3b723e */ /* 0x080fe200020004ff */
[--C-:B------:R-:W-:Y:S01]  /*66b0*/  HADD2.F32 R51, -RZ, R80.reuse.H0_H0 ;  /* 0x20000050ff337230 */ /* 0x100fe20000004100 */
[----:B------:R-:W-:Y:S01]  /*66c0*/  F2FP.F16.E5M2.UNPACK_B R82, R82.H1 ;  /* 0x00000052ff52723e */ /* 0x000fe200030004ff */
[----:B------:R-:W-:Y:S01]  /*66d0*/  LDTM.16dp32bit_t0_t15.x32 R4, tmem[UR4+0x40] ;  /* 0x00004004000479ee */ /* 0x000fe20008a80000 */
[----:B------:R-:W2:Y:S01]  /*66e0*/  LDTM.16dp32bit_t16_t31.x32 R4, tmem[UR4+0x60] ;  /* 0x00006004000479ee */ /* 0x000ea20008aa0000 */
[----:B------:R-:W-:Y:S01]  /*66f0*/  NOP ;  /* 0x0000000000007918 */ /* 0x000fe20000000000 */
[--C-:B------:R-:W-:Y:S01]  /*6700*/  HADD2.F32 R53, -RZ, R55.reuse.H0_H0 ;  /* 0x20000037ff357230 */ /* 0x100fe20000004100 */
[----:B------:R-:W-:Y:S01]  /*6710*/  R2UR UR5, R113 ;  /* 0x00000000710572ca */ /* 0x000fe200000e0000 */
[----:B------:R-:W-:Y:S01]  /*6720*/  HADD2.F32 R56, -RZ, R55.H1_H1 ;  /* 0x30000037ff387230 */ /* 0x000fe20000004100 */
[----:B------:R-:W-:Y:S01]  /*6730*/  F2FP.F16.E5M2.UNPACK_B R63, R83 ;  /* 0x00000053ff3f723e */ /* 0x000fe200020004ff */
[--C-:B------:R-:W-:Y:S01]  /*6740*/  HADD2.F32 R57, -RZ, R59.reuse.H0_H0 ;  /* 0x2000003bff397230 */ /* 0x100fe20000004100 */
[----:B----4-:R-:W-:Y:S01]  /*6750*/  F2FP.F16.E5M2.UNPACK_B R67, R84 ;  /* 0x00000054ff43723e */ /* 0x010fe200020004ff */
[----:B------:R-:W-:Y:S01]  /*6760*/  HADD2.F32 R60, -RZ, R59.H1_H1 ;  /* 0x3000003bff3c7230 */ /* 0x000fe20000004100 */
[----:B------:R-:W-:Y:S01]  /*6770*/  F2FP.F16.E5M2.UNPACK_B R71, R85 ;  /* 0x00000055ff47723e */ /* 0x000fe200020004ff */
[--C-:B------:R-:W-:Y:S01]  /*6780*/  HADD2.F32 R61, -RZ, R63.reuse.H0_H0 ;  /* 0x2000003fff3d7230 */ /* 0x100fe20000004100 */
[----:B------:R-:W-:Y:S01]  /*6790*/  F2FP.F16.E5M2.UNPACK_B R75, R86 ;  /* 0x00000056ff4b723e */ /* 0x000fe200020004ff */
[----:B------:R-:W-:Y:S01]  /*67a0*/  HADD2.F32 R64, -RZ, R63.H1_H1 ;  /* 0x3000003fff407230 */ /* 0x000fe20000004100 */
[----:B------:R-:W-:Y:S01]  /*67b0*/  F2FP.F16.E5M2.UNPACK_B R77, R87 ;  /* 0x00000057ff4d723e */ /* 0x000fe200020004ff */
[--C-:B------:R-:W-:Y:S01]  /*67c0*/  HADD2.F32 R65, -RZ, R67.reuse.H0_H0 ;  /* 0x20000043ff417230 */ /* 0x100fe20000004100 */
[----:B------:R-:W-:Y:S01]  /*67d0*/  F2FP.F16.E5M2.UNPACK_B R83, R83.H1 ;  /* 0x00000053ff53723e */ /* 0x000fe200030004ff */
[----:B------:R-:W-:Y:S01]  /*67e0*/  UIADD3 UR5, UPT, UPT, UR5, 0xa0, URZ ;  /* 0x000000a005057890 */ /* 0x000fe2000fffe0ff */
[----:B------:R-:W-:Y:S01]  /*67f0*/  HADD2.F32 R67, -RZ, R67.H1_H1 ;  /* 0x30000043ff437230 */ /* 0x000fe20000004100 */
[----:B------:R-:W-:Y:S01]  /*6800*/  F2FP.F16.E5M2.UNPACK_B R84, R84.H1 ;  /* 0x00000054ff54723e */ /* 0x000fe200030004ff */
[--C-:B------:R-:W-:Y:S01]  /*6810*/  HADD2.F32 R69, -RZ, R71.reuse.H0_H0 ;  /* 0x20000047ff457230 */ /* 0x100fe20000004100 */
[----:B------:R-:W-:Y:S01]  /*6820*/  UPRMT UR5, UR37, 0x654, UR5 ;  /* 0x0000065425057896 */ /* 0x000fe20008000005 */
[----:B------:R-:W-:Y:S01]  /*6830*/  HADD2.F32 R72, -RZ, R71.H1_H1 ;  /* 0x30000047ff487230 */ /* 0x000fe20000004100 */
[----:B------:R-:W-:Y:S01]  /*6840*/  F2FP.F16.E5M2.UNPACK_B R85, R85.H1 ;  /* 0x00000055ff55723e */ /* 0x000fe200030004ff */
[--C-:B------:R-:W-:Y:S02]  /*6850*/  HADD2.F32 R73, -RZ, R75.reuse.H0_H0 ;  /* 0x2000004bff497230 */ /* 0x100fe40000004100 */
[C---:B--2---:R-:W-:Y:S01]  /*6860*/  FMUL R4, R47.reuse, R4 ;  /* 0x000000042f047220 */ /* 0x044fe20000400000 */
[C---:B------:R-:W-:Y:S01]  /*6870*/  FMUL R5, R47.reuse, R5 ;  /* 0x000000052f057220 */ /* 0x040fe20000400000 */
[C---:B------:R-:W-:Y:S01]  /*6880*/  FMUL R8, R47.reuse, R8 ;  /* 0x000000082f087220 */ /* 0x040fe20000400000 */
[----:B------:R-:W-:Y:S01]  /*6890*/  FMUL R9, R47, R9 ;  /* 0x000000092f097220 */ /* 0x000fe20000400000 */
[C---:B------:R-:W-:Y:S01]  /*68a0*/  FFMA R4, R49.reuse, R50, R4 ;  /* 0x0000003231047223 */ /* 0x040fe20000000004 */
[----:B------:R-:W-:Y:S01]  /*68b0*/  SYNCS.ARRIVE.TRANS64.RED.A1T0 RZ, [UR5], RZ ;  /* 0x000000ffffff79a7 */ /* 0x000fe20008100405 */
        /* <DEDUP_REMOVED lines=18> */
[--C-:B------:R-:W-:Y:S02]  /*69e0*/  HADD2.F32 R55, -RZ, R81.reuse.H0_H0 ;  /* 0x20000051ff377230 */ /* 0x100fe40000004100 */
[----:B------:R-:W-:Y:S01]  /*69f0*/  FMUL R10, R47, R10 ;  /* 0x0000000a2f0a7220 */ /* 0x000fe20000400000 */
[C---:B------:R-:W-:Y:S01]  /*6a00*/  FFMA R6, R49.reuse, R51, R6 ;  /* 0x0000003331067223 */ /* 0x040fe20000000006 */
[----:B------:R-:W-:Y:S02]  /*6a10*/  HADD2.F32 R58, -RZ, R81.H1_H1 ;  /* 0x30000051ff3a7230 */ /* 0x000fe40000004100 */
[C---:B------:R-:W-:Y:S01]  /*6a20*/  FFMA R7, R49.reuse, R54, R7 ;  /* 0x0000003631077223 */ /* 0x040fe20000000007 */
[C---:B------:R-:W-:Y:S01]  /*6a30*/  FFMA R8, R49.reuse, R53, R8 ;  /* 0x0000003531087223 */ /* 0x040fe20000000008 */
[C---:B------:R-:W-:Y:S01]  /*6a40*/  FFMA R9, R49.reuse, R56, R9 ;  /* 0x0000003831097223 */ /* 0x040fe20000000009 */
[----:B------:R-:W-:Y:S01]  /*6a50*/  FFMA R10, R49, R55, R10 ;  /* 0x00000037310a7223 */ /* 0x000fe2000000000a */
[----:B------:R-:W-:Y:S01]  /*6a60*/  HADD2.F32 R51, -RZ, R77.H0_H0 ;  /* 0x2000004dff337230 */ /* 0x000fe20000004100 */
[----:B-1----:R-:W-:Y:S01]  /*6a70*/  F2FP.SATFINITE.E5M2.F32.PACK_AB_MERGE_C R116, R7, R6, RZ ;  /* 0x000000060774723e */ /* 0x002fe200048060ff */
[C---:B------:R-:W-:Y:S01]  /*6a80*/  FMUL R11, R47.reuse, R11 ;  /* 0x0000000b2f0b7220 */ /* 0x040fe20000400000 */
[--C-:B------:R-:W-:Y:S02]  /*6a90*/  HADD2.F32 R59, -RZ, R82.reuse.H0_H0 ;  /* 0x20000052ff3b7230 */ /* 0x100fe40000004100 */
[----:B------:R-:W-:Y:S01]  /*6aa0*/  FMUL R14, R47, R14 ;  /* 0x0000000e2f0e7220 */ /* 0x000fe20000400000 */
[----:B------:R-:W-:Y:S01]  /*6ab0*/  HADD2.F32 R62, -RZ, R82.H1_H1 ;  /* 0x30000052ff3e7230 */ /* 0x000fe20000004100 */
[----:B------:R-:W-:Y:S01]  /*6ac0*/  F2FP.SATFINITE.E5M2.F32.PACK_AB_MERGE_C R116, R5, R4, R116 ;  /* 0x000000040574723e */ /* 0x000fe20004806074 */
[C---:B------:R-:W-:Y:S01]  /*6ad0*/  FFMA R11, R49.reuse, R58, R11 ;  /* 0x0000003a310b7223 */ /* 0x040fe2000000000b */
[C---:B------:R-:W-:Y:S01]  /*6ae0*/  FFMA R12, R49.reuse, R57, R12 ;  /* 0x00000039310c7223 */ /* 0x040fe2000000000c */
[C---:B------:R-:W-:Y:S01]  /*6af0*/  FFMA R13, R49.reuse, R60, R13 ;  /* 0x0000003c310d7223 */ /* 0x040fe2000000000d */
[----:B------:R-:W-:Y:S01]  /*6b00*/  F2FP.F16.E5M2.UNPACK_B R86, R86.H1 ;  /* 0x00000056ff56723e */ /* 0x000fe200030004ff */
[----:B------:R-:W-:Y:S01]  /*6b10*/  FFMA R14, R49, R59, R14 ;  /* 0x0000003b310e7223 */ /* 0x000fe2000000000e */
[----:B------:R-:W-:Y:S01]  /*6b20*/  F2FP.SATFINITE.E5M2.F32.PACK_AB_MERGE_C R117, R11, R10, RZ ;  /* 0x0000000a0b75723e */ /* 0x000fe200048060ff */
[C---:B------:R-:W-:Y:S01]  /*6b30*/  FMUL R15, R47.reuse, R15 ;  /* 0x0000000f2f0f7220 */ /* 0x040fe20000400000 */
[--C-:B------:R-:W-:Y:S02]  /*6b40*/  HADD2.F32 R63, -RZ, R83.reuse.H0_H0 ;  /* 0x20000053ff3f7230 */ /* 0x100fe40000004100 */
[----:B------:R-:W-:Y:S01]  /*6b50*/  FMUL R18, R47, R18 ;  /* 0x000000122f127220 */ /* 0x000fe20000400000 */
[----:B------:R-:W-:Y:S01]  /*6b60*/  HADD2.F32 R66, -RZ, R83.H1_H1 ;  /* 0x30000053ff427230 */ /* 0x000fe20000004100 */
[----:B------:R-:W-:Y:S01]  /*6b70*/  F2FP.SATFINITE.E5M2.F32.PACK_AB_MERGE_C R117, R9, R8, R117 ;  /* 0x000000080975723e */ /* 0x000fe20004806075 */
[C---:B------:R-:W-:Y:S01]  /*6b80*/  FFMA R15, R49.reuse, R62, R15 ;  /* 0x0000003e310f7223 */ /* 0x040fe2000000000f */
[C---:B------:R-:W-:Y:S01]  /*6b90*/  FFMA R16, R49.reuse, R61, R16 ;  /* 0x0000003d31107223 */ /* 0x040fe20000000010 */
[----:B------:R-:W-:Y:S01]  /*6ba0*/  FFMA R17, R49, R64, R17 ;  /* 0x0000004031117223 */ /* 0x000fe20000000011 */
[----:B------:R-:W-:Y:S01]  /*6bb0*/  FMUL R19, R47, R19 ;  /* 0x000000132f137220 */ /* 0x000fe20000400000 */
        /* <DEDUP_REMOVED lines=15> */
[----:B------:R-:W-:Y:S01]  /*6cb0*/  F2FP.F16.E5M2.UNPACK_B R87, R87.H1 ;  /* 0x00000057ff57723e */ /* 0x000fe200030004ff */
        /* <DEDUP_REMOVED lines=32> */
[----:B------:R-:W-:Y:S03]  /*6ec0*/  IADD3 R79, PT, PT, R44, 0x1, RZ ;  /* 0x000000012c4f7810 */ /* 0x000fe60007ffe0ff */
        /* <DEDUP_REMOVED lines=9> */
[----:B------:R-:W-:Y:S02]  /*6f60*/  UIADD3 UR8, UP0, UPT, UR52, 0x680, URZ ;  /* 0x0000068034087890 */ /* 0x000fe4000ff1e0ff */
[----:B------:R-:W-:Y:S02]  /*6f70*/  UIADD3 UR5, UPT, UPT, UR41, 0x40, URZ ;  /* 0x0000004029057890 */ /* 0x000fe4000fffe0ff */
[----:B------:R-:W-:Y:S02]  /*6f80*/  UIADD3 UR4, UPT, UPT, UR49, 0x3200, URZ ;  /* 0x0000320031047890 */ /* 0x000fe4000fffe0ff */
[----:B------:R-:W-:Y:S01]  /*6f90*/  UIADD3.X UR9, UPT, UPT, URZ, UR53, URZ, UP0, !UPT ;  /* 0x00000035ff097290 */ /* 0x000fe200087fe4ff */
[----:B------:R-:W-:Y:S01]  /*6fa0*/  UMOV UR6, UR42 ;  /* 0x0000002a00067c82 */ /* 0x000fe20008000000 */
[----:B------:R-:W-:Y:S07]  /*6fb0*/  UMOV UR7, UR36 ;  /* 0x0000002400077c82 */ /* 0x000fee0008000000 */
[----:B------:R2:W-:Y:S01]  /*6fc0*/  UTMASTG.3D [UR4], [UR8] ;  /* 0x00000004080073b5 */ /* 0x0005e20008010000 */
[----:B------:R0:W-:Y:S01]  /*6fd0*/  UTMACMDFLUSH ;  /* 0x00000000000079b7 */ /* 0x0001e20000000000 */
[----:B--2---:R-:W-:Y:S04]  /*6fe0*/  DEPBAR.LE SB0, 0x1 ;  /* 0x000080400000791a */ /* 0x004fe80000000000 */
.L_x_102:
[----:B------:R-:W-:Y:S05]  /*6ff0*/  BSYNC.RECONVERGENT B0 ;  /* 0x0000000000007941 */ /* 0x000fea0003800200 */
.L_x_101:
[----:B------:R-:W-:Y:S01]  /*7000*/  BAR.SYNC.DEFER_BLOCKING 0x1, 0x80 ;  /* 0x0042000000007b1d */ /* 0x000fe20000010000 */
[----:B------:R-:W-:Y:S01]  /*7010*/  ISETP.NE.AND P2, PT, R111, RZ, PT ;  /* 0x000000ff6f00720c */ /* 0x000fe20003f45270 */
[----:B------:R-:W-:Y:S01]  /*7020*/  IMAD.IADD R20, R43, 0x1, R94 ;  /* 0x000000012b147824 */ /* 0x000fe200078e025e */
[----:B------:R-:W-:Y:S01]  /*7030*/  ISETP.NE.AND P0, PT, R112, 0x2, PT ;  /* 0x000000027000780c */ /* 0x000fe20003f05270 */
[----:B------:R-:W-:Y:S01]  /*7040*/  IMAD.IADD R21, R45, 0x1, R96 ;  /* 0x000000012d157824 */ /* 0x000fe200078e0260 */
[----:B------:R-:W-:Y:S02]  /*7050*/  ISETP.NE.AND P1, PT, R79, 0x4, PT ;  /* 0x000000044f00780c */ /* 0x000fe40003f25270 */
[----:B------:R-:W-:Y:S02]  /*7060*/  SEL R3, RZ, 0x1, P0 ;  /* 0x00000001ff037807 */ /* 0x000fe40000000000 */
[----:B------:R-:W-:Y:S02]  /*7070*/  SEL R0, RZ, 0x1, P1 ;  /* 0x00000001ff007807 */ /* 0x000fe40000800000 */
[----:B------:R-:W-:Y:S02]  /*7080*/  LOP3.LUT R106, R106, R3, RZ, 0x3c, !PT ;  /* 0x000000036a6a7212 */ /* 0x000fe400078e3cff */
[----:B------:R-:W-:Y:S02]  /*7090*/  LOP3.LUT R107, R107, R0, RZ, 0x3c, !PT ;  /* 0x000000006b6b7212 */ /* 0x000fe400078e3cff */
[----:B------:R-:W-:Y:S02]  /*70a0*/  @P2 R2UR UR36, R103 ;  /* 0x00000000672422ca */ /* 0x000fe400000e0000 */
[----:B------:R-:W-:Y:S02]  /*70b0*/  SEL R112, R112, RZ, P0 ;  /* 0x000000ff70707207 */ /* 0x000fe40000000000 */
[----:B------:R-:W-:Y:S01]  /*70c0*/  SEL R44, R79, RZ, P1 ;  /* 0x000000ff4f2c7207 */ /* 0x000fe20000800000 */
[----:B------:R-:W-:Y:S10]  /*70d0*/  @P2 BRA `(.L_x_103) ;  /* 0xffffffd400f82947 */ /* 0x000ff4000383ffff */
[----:B------:R-:W-:Y:S05]  /*70e0*/  EXIT ;  /* 0x000000000000794d */ /* 0x000fea0003800000 */
.L_x_19:
[----:B--2---:R2:W1:Y:S02]  /*70f0*/  SYNCS.PHASECHK.TRANS64.TRYWAIT P0, [R3+URZ+0xd0], R2 ;  /* 0x0000d002030075a7 */ /* 0x00446400080011ff */
[----:B-1----:R-:W-:Y:S05]  /*7100*/  @!P0 NANOSLEEP.SYNCS 0x989680 ;  /* 0x009896800000895d */ /* 0x002fea0003900000 */
[----:B------:R-:W1:Y:S02]  /*7110*/  @!P0 SYNCS.PHASECHK.TRANS64 P0, [R3+URZ+0xd0], R2 ;  /* 0x0000d002030085a7 */ /* 0x000e6400080010ff */
[----:B-1----:R-:W-:Y:S05]  /*7120*/  @!P0 BRA `(.L_x_19) ;  /* 0xfffffffc00f08947 */ /* 0x002fea000383ffff */
[----:B------:R-:W-:Y:S05]  /*7130*/  BRA `(.L_x_104) ;  /* 0xffffffa400147947 */ /* 0x000fea000383ffff */
.L_x_22:
[----:B-1----:R-:W-:-:S07]  /*7140*/  MOV R2, UR33 ;  /* 0x0000002100027c02 */ /* 0x002fce0008000f00 */
.L_x_105:
[----:B-1----:R1:W2:Y:S02]  /*7150*/  SYNCS.PHASECHK.TRANS64.TRYWAIT P0, [R2+URZ+0x18], R5 ;  /* 0x00001805020075a7 */ /* 0x0022a400080011ff */
[----:B--2---:R-:W-:Y:S05]  /*7160*/  @!P0 NANOSLEEP.SYNCS 0x989680 ;  /* 0x009896800000895d */ /* 0x004fea0003900000 */
[----:B------:R-:W2:Y:S02]  /*7170*/  @!P0 SYNCS.PHASECHK.TRANS64 P0, [R2+URZ+0x18], R5 ;  /* 0x00001805020085a7 */ /* 0x000ea400080010ff */
[----:B--2---:R-:W-:Y:S05]  /*7180*/  @!P0 BRA `(.L_x_105) ;  /* 0xfffffffc00f08947 */ /* 0x004fea000383ffff */
[----:B------:R-:W-:Y:S05]  /*7190*/  BRA `(.L_x_21) ;  /* 0xffffffa400647947 */ /* 0x000fea000383ffff */
.L_x_28:
[----:B-1----:R-:W-:-:S07]  /*71a0*/  MOV R2, UR17 ;  /* 0x0000001100027c02 */ /* 0x002fce0008000f00 */
.L_x_106:
[----:B-1----:R1:W2:Y:S02]  /*71b0*/  SYNCS.PHASECHK.TRANS64.TRYWAIT P0, [R2+URZ+0x18], R5 ;  /* 0x00001805020075a7 */ /* 0x0022a400080011ff */
[----:B--2---:R-:W-:Y:S05]  /*71c0*/  @!P0 NANOSLEEP.SYNCS 0x989680 ;  /* 0x009896800000895d */ /* 0x004fea0003900000 */
[----:B------:R-:W2:Y:S02]  /*71d0*/  @!P0 SYNCS.PHASECHK.TRANS64 P0, [R2+URZ+0x18], R5 ;  /* 0x00001805020085a7 */ /* 0x000ea400080010ff */
[----:B--2---:R-:W-:Y:S05]  /*71e0*/  @!P0 BRA `(.L_x_106) ;  /* 0xfffffffc00f08947 */ /* 0x004fea000383ffff */
[----:B------:R-:W-:Y:S05]  /*71f0*/  BRA `(.L_x_27) ;  /* 0xffffffa8000c7947 */ /* 0x000fea000383ffff */
.L_x_32:
[----:B-1----:R1:W2:Y:S02]  /*7200*/  SYNCS.PHASECHK.TRANS64.TRYWAIT P0, [R2+URZ+0x60], R3 ;  /* 0x00006003020075a7 */ /* 0x0022a400080011ff */
[----:B--2---:R-:W-:Y:S05]  /*7210*/  @!P0 NANOSLEEP.SYNCS 0x989680 ;  /* 0x009896800000895d */ /* 0x004fea0003900000 */
[----:B------:R-:W2:Y:S02]  /*7220*/  @!P0 SYNCS.PHASECHK.TRANS64 P0, [R2+URZ+0x60], R3 ;  /* 0x00006003020085a7 */ /* 0x000ea400080010ff */
[----:B--2---:R-:W-:Y:S05]  /*7230*/  @!P0 BRA `(.L_x_32) ;  /* 0xfffffffc00f08947 */ /* 0x004fea000383ffff */
[----:B------:R-:W-:Y:S05]  /*7240*/  BRA `(.L_x_107) ;  /* 0xffffffa8009c7947 */ /* 0x000fea000383ffff */
.L_x_36:
[----:B----4-:R-:W-:-:S07]  /*7250*/  MOV R0, UR5 ;  /* 0x0000000500007c02 */ /* 0x010fce0008000f00 */
.L_x_108:
[----:B-1----:R1:W2:Y:S02]  /*7260*/  SYNCS.PHASECHK.TRANS64.TRYWAIT P0, [R0+URZ], R3 ;  /* 0x00000003000075a7 */ /* 0x0022a400080011ff */
[----:B--2---:R-:W-:Y:S05]  /*7270*/  @!P0 NANOSLEEP.SYNCS 0x989680 ;  /* 0x009896800000895d */ /* 0x004fea0003900000 */
[----:B------:R-:W2:Y:S02]  /*7280*/  @!P0 SYNCS.PHASECHK.TRANS64 P0, [R0+URZ], R3 ;  /* 0x00000003000085a7 */ /* 0x000ea400080010ff */
[----:B--2---:R-:W-:Y:S05]  /*7290*/  @!P0 BRA `(.L_x_108) ;  /* 0xfffffffc00f08947 */ /* 0x004fea000383ffff */
[----:B------:R-:W-:Y:S05]  /*72a0*/  BRA `(.L_x_109) ;  /* 0xffffffb0000c7947 */ /* 0x000fea000383ffff */
.L_x_37:
[----:B----4-:R-:W-:-:S07]  /*72b0*/  MOV R0, UR5 ;  /* 0x0000000500007c02 */ /* 0x010fce0008000f00 */
.L_x_110:
[----:B-1----:R1:W2:Y:S02]  /*72c0*/  SYNCS.PHASECHK.TRANS64.TRYWAIT P0, [R0+URZ], R3 ;  /* 0x00000003000075a7 */ /* 0x0022a400080011ff */
[----:B--2---:R-:W-:Y:S05]  /*72d0*/  @!P0 NANOSLEEP.SYNCS 0x989680 ;  /* 0x009896800000895d */ /* 0x004fea0003900000 */
[----:B------:R-:W2:Y:S02]  /*72e0*/  @!P0 SYNCS.PHASECHK.TRANS64 P0, [R0+URZ], R3 ;  /* 0x00000003000085a7 */ /* 0x000ea400080010ff */
[----:B--2---:R-:W-:Y:S05]  /*72f0*/  @!P0 BRA `(.L_x_110) ;  /* 0xfffffffc00f08947 */ /* 0x004fea000383ffff */
[----:B------:R-:W-:Y:S05]  /*7300*/  BRA `(.L_x_111) ;  /* 0xffffffb000187947 */ /* 0x000fea000383ffff */
.L_x_40:
[----:B-1----:R1:W2:Y:S02]  /*7310*/  SYNCS.PHASECHK.TRANS64.TRYWAIT P0, [R0+URZ+0xc0], R5 ;  /* 0x0000c005000075a7 */ /* 0x0022a400080011ff */
[----:B--2---:R-:W-:Y:S05]  /*7320*/  @!P0 NANOSLEEP.SYNCS 0x989680 ;  /* 0x009896800000895d */ /* 0x004fea0003900000 */
[----:B------:R-:W2:Y:S02]  /*7330*/  @!P0 SYNCS.PHASECHK.TRANS64 P0, [R0+URZ+0xc0], R5 ;  /* 0x0000c005000085a7 */ /* 0x000ea400080010ff */
[----:B--2---:R-:W-:Y:S05]  /*7340*/  @!P0 BRA `(.L_x_40) ;  /* 0xfffffffc00f08947 */ /* 0x004fea000383ffff */
[----:B------:R-:W-:Y:S05]  /*7350*/  BRA `(.L_x_112) ;  /* 0xffffffb000747947 */ /* 0x000fea000383ffff */
.L_x_41:
[----:B------:R-:W-:-:S07]  /*7360*/  MOV R0, UR5 ;  /* 0x0000000500007c02 */ /* 0x000fce0008000f00 */
.L_x_113:
[----:B-1----:R1:W2:Y:S02]  /*7370*/  SYNCS.PHASECHK.TRANS64.TRYWAIT P0, [R0+URZ+0x70], R5 ;  /* 0x00007005000075a7 */ /* 0x0022a400080011ff */
[----:B--2---:R-:W-:Y:S05]  /*7380*/  @!P0 NANOSLEEP.SYNCS 0x989680 ;  /* 0x009896800000895d */ /* 0x004fea0003900000 */
[----:B------:R-:W2:Y:S02]  /*7390*/  @!P0 SYNCS.PHASECHK.TRANS64 P0, [R0+URZ+0x70], R5 ;  /* 0x00007005000085a7 */ /* 0x000ea400080010ff */
[----:B--2---:R-:W-:Y:S05]  /*73a0*/  @!P0 BRA `(.L_x_113) ;  /* 0xfffffffc00f08947 */ /* 0x004fea000383ffff */
[----:B------:R-:W-:Y:S05]  /*73b0*/  BRA `(.L_x_114) ;  /* 0xffffffb000847947 */ /* 0x000fea000383ffff */
.L_x_42:
[----:B-1----:R1:W2:Y:S02]  /*73c0*/  SYNCS.PHASECHK.TRANS64.TRYWAIT P1, [R0+URZ+0x60], R5 ;  /* 0x00006005000075a7 */ /* 0x0022a400080211ff */
[----:B--2---:R-:W-:Y:S05]  /*73d0*/  @!P1 NANOSLEEP.SYNCS 0x989680 ;  /* 0x009896800000995d */ /* 0x004fea0003900000 */
[----:B------:R-:W2:Y:S02]  /*73e0*/  @!P1 SYNCS.PHASECHK.TRANS64 P1, [R0+URZ+0x60], R5 ;  /* 0x00006005000095a7 */ /* 0x000ea400080210ff */
[----:B--2---:R-:W-:Y:S05]  /*73f0*/  @!P1 BRA `(.L_x_42) ;  /* 0xfffffffc00f09947 */ /* 0x004fea000383ffff */
[----:B------:R-:W-:Y:S05]  /*7400*/  BRA `(.L_x_115) ;  /* 0xffffffb000b47947 */ /* 0x000fea000383ffff */
.L_x_45:
[----:B------:R-:W-:-:S07]  /*7410*/  MOV R0, UR5 ;  /* 0x0000000500007c02 */ /* 0x000fce0008000f00 */
.L_x_116:
[----:B-1----:R1:W2:Y:S02]  /*7420*/  SYNCS.PHASECHK.TRANS64.TRYWAIT P0, [R0+URZ+0x70], R3 ;  /* 0x00007003000075a7 */ /* 0x0022a400080011ff */
[----:B--2---:R-:W-:Y:S05]  /*7430*/  @!P0 NANOSLEEP.SYNCS 0x989680 ;  /* 0x009896800000895d */ /* 0x004fea0003900000 */
[----:B------:R-:W2:Y:S02]  /*7440*/  @!P0 SYNCS.PHASECHK.TRANS64 P0, [R0+URZ+0x70], R3 ;  /* 0x00007003000085a7 */ /* 0x000ea400080010ff */
[----:B--2---:R-:W-:Y:S05]  /*7450*/  @!P0 BRA `(.L_x_116) ;  /* 0xfffffffc00f08947 */ /* 0x004fea000383ffff */
[----:B------:R-:W-:Y:S05]  /*7460*/  BRA `(.L_x_44) ;  /* 0xffffffb400087947 */ /* 0x000fea000383ffff */
.L_x_52:
[----:B-1----:R1:W2:Y:S02]  /*7470*/  SYNCS.PHASECHK.TRANS64.TRYWAIT P1, [R0+URZ+0x60], R5 ;  /* 0x00006005000075a7 */ /* 0x0022a400080211ff */
[----:B--2---:R-:W-:Y:S05]  /*7480*/  @!P1 NANOSLEEP.SYNCS 0x989680 ;  /* 0x009896800000995d */ /* 0x004fea0003900000 */
[----:B------:R-:W2:Y:S02]  /*7490*/  @!P1 SYNCS.PHASECHK.TRANS64 P1, [R0+URZ+0x60], R5 ;  /* 0x00006005000095a7 */ /* 0x000ea400080210ff */
[----:B--2---:R-:W-:Y:S05]  /*74a0*/  @!P1 BRA `(.L_x_52) ;  /* 0xfffffffc00f09947 */ /* 0x004fea000383ffff */
[----:B------:R-:W-:Y:S05]  /*74b0*/  BRA `(.L_x_117) ;  /* 0xffffffb800787947 */ /* 0x000fea000383ffff */
.L_x_53:
[----:B------:R-:W-:-:S07]  /*74c0*/  MOV R3, UR7 ;  /* 0x0000000700037c02 */ /* 0x000fce0008000f00 */
.L_x_118:
[----:B-1----:R1:W2:Y:S02]  /*74d0*/  SYNCS.PHASECHK.TRANS64.TRYWAIT P0, [R3+URZ+0xa0], R0 ;  /* 0x0000a000030075a7 */ /* 0x0022a400080011ff */
[----:B--2---:R-:W-:Y:S05]  /*74e0*/  @!P0 NANOSLEEP.SYNCS 0x989680 ;  /* 0x009896800000895d */ /* 0x004fea0003900000 */
[----:B------:R-:W2:Y:S02]  /*74f0*/  @!P0 SYNCS.PHASECHK.TRANS64 P0, [R3+URZ+0xa0], R0 ;  /* 0x0000a000030085a7 */ /* 0x000ea400080010ff */
[----:B--2---:R-:W-:Y:S05]  /*7500*/  @!P0 BRA `(.L_x_118) ;  /* 0xfffffffc00f08947 */ /* 0x004fea000383ffff */
[----:B------:R-:W-:Y:S05]  /*7510*/  BRA `(.L_x_119) ;  /* 0xffffffb800c87947 */ /* 0x000fea000383ffff */
.L_x_56:
[----:B------:R-:W-:Y:S07]  /*7520*/  MOV R0, UR6 ;  /* 0x0000000600007c02 */ /* 0x000fee0008000f00 */
.L_x_120:
[----:B-1----:R1:W2:Y:S02]  /*7530*/  SYNCS.PHASECHK.TRANS64.TRYWAIT P0, [R0+URZ], R3 ;  /* 0x00000003000075a7 */ /* 0x0022a400080011ff */
[----:B--2---:R-:W-:Y:S05]  /*7540*/  @!P0 NANOSLEEP.SYNCS 0x989680 ;  /* 0x009896800000895d */ /* 0x004fea0003900000 */
[----:B------:R-:W2:Y:S02]  /*7550*/  @!P0 SYNCS.PHASECHK.TRANS64 P0, [R0+URZ], R3 ;  /* 0x00000003000085a7 */ /* 0x000ea400080010ff */
[----:B--2---:R-:W-:Y:S05]  /*7560*/  @!P0 BRA `(.L_x_120) ;  /* 0xfffffffc00f08947 */ /* 0x004fea000383ffff */
[----:B------:R-:W-:Y:S05]  /*7570*/  BRA `(.L_x_55) ;  /* 0xffffffb800e47947 */ /* 0x000fea000383ffff */
.L_x_59:
[----:B------:R-:W-:-:S07]  /*7580*/  MOV R0, UR6 ;  /* 0x0000000600007c02 */ /* 0x000fce0008000f00 */
.L_x_121:
[----:B--2---:R2:W4:Y:S02]  /*7590*/  SYNCS.PHASECHK.TRANS64.TRYWAIT P0, [R0+URZ], R3 ;  /* 0x00000003000075a7 */ /* 0x00452400080011ff */
[----:B----4-:R-:W-:Y:S05]  /*75a0*/  @!P0 NANOSLEEP.SYNCS 0x989680 ;  /* 0x009896800000895d */ /* 0x010fea0003900000 */
[----:B------:R-:W4:Y:S02]  /*75b0*/  @!P0 SYNCS.PHASECHK.TRANS64 P0, [R0+URZ], R3 ;  /* 0x00000003000085a7 */ /* 0x000f2400080010ff */
[----:B----4-:R-:W-:Y:S05]  /*75c0*/  @!P0 BRA `(.L_x_121) ;  /* 0xfffffffc00f08947 */ /* 0x010fea000383ffff */
[----:B------:R-:W-:Y:S05]  /*75d0*/  BRA `(.L_x_122) ;  /* 0xffffffbc00c07947 */ /* 0x000fea000383ffff */
.L_x_60:
[----:B------:R-:W-:-:S07]  /*75e0*/  MOV R0, UR6 ;  /* 0x0000000600007c02 */ /* 0x000fce0008000f00 */
.L_x_123:
[----:B-1----:R1:W2:Y:S02]  /*75f0*/  SYNCS.PHASECHK.TRANS64.TRYWAIT P0, [R0+URZ], R3 ;  /* 0x00000003000075a7 */ /* 0x0022a400080011ff */
[----:B--2---:R-:W-:Y:S05]  /*7600*/  @!P0 NANOSLEEP.SYNCS 0x989680 ;  /* 0x009896800000895d */ /* 0x004fea0003900000 */
[----:B------:R-:W2:Y:S02]  /*7610*/  @!P0 SYNCS.PHASECHK.TRANS64 P0, [R0+URZ], R3 ;  /* 0x00000003000085a7 */ /* 0x000ea400080010ff */
[----:B--2---:R-:W-:Y:S05]  /*7620*/  @!P0 BRA `(.L_x_123) ;  /* 0xfffffffc00f08947 */ /* 0x004fea000383ffff */
[----:B------:R-:W-:Y:S05]  /*7630*/  BRA `(.L_x_124) ;  /* 0xffffffbc00cc7947 */ /* 0x000fea000383ffff */
.L_x_61:
[----:B------:R-:W-:-:S07]  /*7640*/  MOV R0, UR6 ;  /* 0x0000000600007c02 */ /* 0x000fce0008000f00 */
.L_x_125:
[----:B-1----:R1:W2:Y:S02]  /*7650*/  SYNCS.PHASECHK.TRANS64.TRYWAIT P0, [R0+URZ], R3 ;  /* 0x00000003000075a7 */ /* 0x0022a400080011ff */
[----:B--2---:R-:W-:Y:S05]  /*7660*/  @!P0 NANOSLEEP.SYNCS 0x989680 ;  /* 0x009896800000895d */ /* 0x004fea0003900000 */
[----:B------:R-:W2:Y:S02]  /*7670*/  @!P0 SYNCS.PHASECHK.TRANS64 P0, [R0+URZ], R3 ;  /* 0x00000003000085a7 */ /* 0x000ea400080010ff */
[----:B--2---:R-:W-:Y:S05]  /*7680*/  @!P0 BRA `(.L_x_125) ;  /* 0xfffffffc00f08947 */ /* 0x004fea000383ffff */
[----:B------:R-:W-:Y:S05]  /*7690*/  BRA `(.L_x_126) ;  /* 0xffffffbc00d87947 */ /* 0x000fea000383ffff */
.L_x_62:
[----:B------:R-:W-:-:S07]  /*76a0*/  MOV R0, UR7 ;  /* 0x0000000700007c02 */ /* 0x000fce0008000f00 */
.L_x_127:
[----:B-1----:R1:W2:Y:S02]  /*76b0*/  SYNCS.PHASECHK.TRANS64.TRYWAIT P0, [R0+URZ], R3 ;  /* 0x00000003000075a7 */ /* 0x0022a400080011ff */
[----:B--2---:R-:W-:Y:S05]  /*76c0*/  @!P0 NANOSLEEP.SYNCS 0x989680 ;  /* 0x009896800000895d */ /* 0x004fea0003900000 */
[----:B------:R-:W2:Y:S02]  /*76d0*/  @!P0 SYNCS.PHASECHK.TRANS64 P0, [R0+URZ], R3 ;  /* 0x00000003000085a7 */ /* 0x000ea400080010ff */
[----:B--2---:R-:W-:Y:S05]  /*76e0*/  @!P0 BRA `(.L_x_127) ;  /* 0xfffffffc00f08947 */ /* 0x004fea000383ffff */
[----:B------:R-:W-:Y:S05]  /*76f0*/  BRA `(.L_x_128) ;  /* 0xffffffbc00e47947 */ /* 0x000fea000383ffff */
.L_x_67:
[----:B--2---:R2:W3:Y:S02]  /*7700*/  SYNCS.PHASECHK.TRANS64.TRYWAIT P0, [R0+URZ+0x60], R3 ;  /* 0x00006003000075a7 */ /* 0x0044e400080011ff */
[----:B---3--:R-:W-:Y:S05]  /*7710*/  @!P0 NANOSLEEP.SYNCS 0x989680 ;  /* 0x009896800000895d */ /* 0x008fea0003900000 */
[----:B------:R-:W3:Y:S02]  /*7720*/  @!P0 SYNCS.PHASECHK.TRANS64 P0, [R0+URZ+0x60], R3 ;  /* 0x00006003000085a7 */ /* 0x000ee400080010ff */
[----:B---3--:R-:W-:Y:S05]  /*7730*/  @!P0 BRA `(.L_x_67) ;  /* 0xfffffffc00f08947 */ /* 0x008fea000383ffff */
[----:B------:R-:W-:Y:S05]  /*7740*/  BRA `(.L_x_129) ;  /* 0xffffffc000e87947 */ /* 0x000fea000383ffff */
.L_x_70:
[----:B------:R-:W-:Y:S07]  /*7750*/  MOV R0, UR7 ;  /* 0x0000000700007c02 */ /* 0x000fee0008000f00 */
.L_x_130:
[----:B--2---:R2:W3:Y:S02]  /*7760*/  SYNCS.PHASECHK.TRANS64.TRYWAIT P0, [R0+URZ+0x58], R3 ;  /* 0x00005803000075a7 */ /* 0x0044e400080011ff */
[----:B---3--:R-:W-:Y:S05]  /*7770*/  @!P0 NANOSLEEP.SYNCS 0x989680 ;  /* 0x009896800000895d */ /* 0x008fea0003900000 */
[----:B------:R-:W3:Y:S02]  /*7780*/  @!P0 SYNCS.PHASECHK.TRANS64 P0, [R0+URZ+0x58], R3 ;  /* 0x00005803000085a7 */ /* 0x000ee400080010ff */
[----:B---3--:R-:W-:Y:S05]  /*7790*/  @!P0 BRA `(.L_x_130) ;  /* 0xfffffffc00f08947 */ /* 0x008fea000383ffff */
[----:B------:R-:W-:Y:S05]  /*77a0*/  BRA `(.L_x_69) ;  /* 0xffffffc400c87947 */ /* 0x000fea000383ffff */
.L_x_73:
[----:B--2---:R-:W-:Y:S07]  /*77b0*/  MOV R3, UR7 ;  /* 0x0000000700037c02 */ /* 0x004fee0008000f00 */
.L_x_131:
[----:B-1----:R1:W2:Y:S02]  /*77c0*/  SYNCS.PHASECHK.TRANS64.TRYWAIT P0, [R3+URZ+0x40], R12 ;  /* 0x0000400c030075a7 */ /* 0x0022a400080011ff */
[----:B--2---:R-:W-:Y:S05]  /*77d0*/  @!P0 NANOSLEEP.SYNCS 0x989680 ;  /* 0x009896800000895d */ /* 0x004fea0003900000 */
[----:B------:R-:W2:Y:S02]  /*77e0*/  @!P0 SYNCS.PHASECHK.TRANS64 P0, [R3+URZ+0x40], R12 ;  /* 0x0000400c030085a7 */ /* 0x000ea400080010ff */
[----:B--2---:R-:W-:Y:S05]  /*77f0*/  @!P0 BRA `(.L_x_131) ;  /* 0xfffffffc00f08947 */ /* 0x004fea000383ffff */
[----:B------:R-:W-:Y:S05]  /*7800*/  BRA `(.L_x_132) ;  /* 0xffffffc800407947 */ /* 0x000fea000383ffff */
.L_x_74:
[----:B------:R-:W-:Y:S07]  /*7810*/  MOV R3, UR7 ;  /* 0x0000000700037c02 */ /* 0x000fee0008000f00 */
.L_x_133:
[----:B-1----:R1:W2:Y:S02]  /*7820*/  SYNCS.PHASECHK.TRANS64.TRYWAIT P0, [R3+URZ+0x48], R12 ;  /* 0x0000480c030075a7 */ /* 0x0022a400080011ff */
[----:B--2---:R-:W-:Y:S05]  /*7830*/  @!P0 NANOSLEEP.SYNCS 0x989680 ;  /* 0x009896800000895d */ /* 0x004fea0003900000 */
[----:B------:R-:W2:Y:S02]  /*7840*/  @!P0 SYNCS.PHASECHK.TRANS64 P0, [R3+URZ+0x48], R12 ;  /* 0x0000480c030085a7 */ /* 0x000ea400080010ff */
[----:B--2---:R-:W-:Y:S05]  /*7850*/  @!P0 BRA `(.L_x_133) ;  /* 0xfffffffc00f08947 */ /* 0x004fea000383ffff */
[----:B------:R-:W-:Y:S05]  /*7860*/  BRA `(.L_x_134) ;  /* 0xffffffc800c07947 */ /* 0x000fea000383ffff */
.L_x_76:
[----:B------:R-:W-:-:S07]  /*7870*/  MOV R0, UR7 ;  /* 0x0000000700007c02 */ /* 0x000fce0008000f00 */
.L_x_135:
[----:B-1----:R1:W3:Y:S02]  /*7880*/  SYNCS.PHASECHK.TRANS64.TRYWAIT P0, [R0+URZ+0x40], R3 ;  /* 0x00004003000075a7 */ /* 0x0022e400080011ff */
[----:B---3--:R-:W-:Y:S05]  /*7890*/  @!P0 NANOSLEEP.SYNCS 0x989680 ;  /* 0x009896800000895d */ /* 0x008fea0003900000 */
[----:B------:R-:W3:Y:S02]  /*78a0*/  @!P0 SYNCS.PHASECHK.TRANS64 P0, [R0+URZ+0x40], R3 ;  /* 0x00004003000085a7 */ /* 0x000ee400080010ff */
[----:B---3--:R-:W-:Y:S05]  /*78b0*/  @!P0 BRA `(.L_x_135) ;  /* 0xfffffffc00f08947 */ /* 0x008fea000383ffff */
[----:B------:R-:W-:Y:S05]  /*78c0*/  BRA `(.L_x_136) ;  /* 0xffffffcc00307947 */ /* 0x000fea000383ffff */
.L_x_78:
[----:B--2---:R2:W4:Y:S02]  /*78d0*/  SYNCS.PHASECHK.TRANS64.TRYWAIT P0, [R0+URZ+0x60], R3 ;  /* 0x00006003000075a7 */ /* 0x00452400080011ff */
[----:B----4-:R-:W-:Y:S05]  /*78e0*/  @!P0 NANOSLEEP.SYNCS 0x989680 ;  /* 0x009896800000895d */ /* 0x010fea0003900000 */
[----:B------:R-:W4:Y:S02]  /*78f0*/  @!P0 SYNCS.PHASECHK.TRANS64 P0, [R0+URZ+0x60], R3 ;  /* 0x00006003000085a7 */ /* 0x000f2400080010ff */
[----:B----4-:R-:W-:Y:S05]  /*7900*/  @!P0 BRA `(.L_x_78) ;  /* 0xfffffffc00f08947 */ /* 0x010fea000383ffff */
[----:B------:R-:W-:Y:S05]  /*7910*/  BRA `(.L_x_137) ;  /* 0xffffffcc00fc7947 */ /* 0x000fea000383ffff */
.L_x_89:
[----:B-1----:R1:W3:Y:S02]  /*7920*/  SYNCS.PHASECHK.TRANS64.TRYWAIT P1, [R0+URZ+0x30], R3 ;  /* 0x00003003000075a7 */ /* 0x0022e400080211ff */
[----:B---3--:R-:W-:Y:S05]  /*7930*/  @!P1 NANOSLEEP.SYNCS 0x989680 ;  /* 0x009896800000995d */ /* 0x008fea0003900000 */
[----:B------:R-:W3:Y:S02]  /*7940*/  @!P1 SYNCS.PHASECHK.TRANS64 P1, [R0+URZ+0x30], R3 ;  /* 0x00003003000095a7 */ /* 0x000ee400080210ff */
[----:B---3--:R-:W-:Y:S05]  /*7950*/  @!P1 BRA `(.L_x_89) ;  /* 0xfffffffc00f09947 */ /* 0x008fea000383ffff */
[----:B------:R-:W-:Y:S05]  /*7960*/  BRA `(.L_x_88) ;  /* 0xffffffdc00147947 */ /* 0x000fea000383ffff */
.L_x_91:
[----:B-1----:R1:W4:Y:S02]  /*7970*/  SYNCS.PHASECHK.TRANS64.TRYWAIT P0, [R113+URZ+0x80], R2 ;  /* 0x00008002710075a7 */ /* 0x00232400080011ff */
[----:B----4-:R-:W-:Y:S05]  /*7980*/  @!P0 NANOSLEEP.SYNCS 0x989680 ;  /* 0x009896800000895d */ /* 0x010fea0003900000 */
[----:B------:R-:W4:Y:S02]  /*7990*/  @!P0 SYNCS.PHASECHK.TRANS64 P0, [R113+URZ+0x80], R2 ;  /* 0x00008002710085a7 */ /* 0x000f2400080010ff */
[----:B----4-:R-:W-:Y:S05]  /*79a0*/  @!P0 BRA `(.L_x_91) ;  /* 0xfffffffc00f08947 */ /* 0x010fea000383ffff */
[----:B------:R-:W-:Y:S05]  /*79b0*/  BRA `(.L_x_90) ;  /* 0xffffffdc00687947 */ /* 0x000fea000383ffff */
.L_x_99:
[----:B--2---:R2:W3:Y:S02]  /*79c0*/  SYNCS.PHASECHK.TRANS64.TRYWAIT P0, [R32+URZ+0x30], R3 ;  /* 0x00003003200075a7 */ /* 0x0044e400080011ff */
[----:B---3--:R-:W-:Y:S05]  /*79d0*/  @!P0 NANOSLEEP.SYNCS 0x989680 ;  /* 0x009896800000895d */ /* 0x008fea0003900000 */
[----:B------:R-:W3:Y:S02]  /*79e0*/  @!P0 SYNCS.PHASECHK.TRANS64 P0, [R32+URZ+0x30], R3 ;  /* 0x00003003200085a7 */ /* 0x000ee400080010ff */
[----:B---3--:R-:W-:Y:S05]  /*79f0*/  @!P0 BRA `(.L_x_99) ;  /* 0xfffffffc00f08947 */ /* 0x008fea000383ffff */
[----:B------:R-:W-:Y:S05]  /*7a00*/  BRA `(.L_x_98) ;  /* 0xffffffe800587947 */ /* 0x000fea000383ffff */
        .weak           $__internal_0_$__cuda_sm10x_tcgen05_guardrail_trap_col_being_dealloced_not_returned_by_alloc
        .type           $__internal_0_$__cuda_sm10x_tcgen05_guardrail_trap_col_being_dealloced_not_returned_by_alloc,@function
        .size           $__internal_0_$__cuda_sm10x_tcgen05_guardrail_trap_col_being_dealloced_not_returned_by_alloc,($__internal_1_$__cuda_sm10x_tcgen05_guardrail_trap_phase_invalid_during_alloc - $__internal_0_$__cuda_sm10x_tcgen05_guardrail_trap_col_being_dealloced_not_returned_by_alloc)
$__internal_0_$__cuda_sm10x_tcgen05_guardrail_trap_col_being_dealloced_not_returned_by_alloc:
[----:B------:R-:W-:Y:S05]  /*7a10*/  BPT.TRAP 0x1 ;  /* 0x000000040000795c */ /* 0x000fea0000300000 */
[----:B------:R-:W-:-:S04]  /*7a20*/  HFMA2 R3, -RZ, RZ, 0, 0 ;  /* 0x00000000ff037431 */ /* 0x000fc800000001ff */
[----:B------:R-:W-:Y:S05]  /*7a30*/  RET.REL.NODEC R2 `(_ZN7cutlass13device_kernelINS_4gemm6kernel13GemmUniversalIN4cute5tupleIJiiiiEEENS1_10collective13CollectiveMmaINS1_35MainloopSm100TmaUmmaWarpSpecializedILi3ELi2ELi4ENS5_IJNS4_1CILi1EEESB_SB_EEEEENS5_IJNSA_ILi64EEENSA_ILi128EEESF_EEENS_12float_e5m2_tENS5_IJlSB_lEEESH_SI_NS4_8TiledMMAINS4_8MMA_AtomIJNS4_10MMA_TraitsINS4_19SM100_MMA_F8F6F4_SSEJSH_SH_fSE_SF_NS4_17integral_constantINS4_4UMMA5MajorELSP_0EEESQ_NSN_INSO_7ScaleInELSR_0EEESS_EEEEEENS4_6LayoutISC_NS5_IJNSA_ILi0EEESW_SW_EEEEENS5_IJNS4_10UnderscoreESZ_SZ_EEEEENS4_13SM90_TMA_LOADENS4_14ComposedLayoutINS4_7SwizzleILi3ELi4ELi3EEENS4_18smem_ptr_flag_bitsILi8EEENSV_INS5_IJNSA_ILi8EEESF_EEENS5_IJSF_SB_EEEEEEEvNS4_8identityES12_S1C_vS1D_EENS_8epilogue10collective18CollectiveEpilogueINS1F_23Sm100TmaWarpSpecializedILi2ELi2ELi32ELb0ELb0EEEJSG_NS5_IJNSV_ISE_SB_EES1K_EEESH_SI_SH_SI_NS1F_6fusion15FusionCallbacksIS1J_NS1M_17LinearCombinationISH_fSH_fLNS_15FloatRoundStyleE2EEESG_S1L_JEEENS4_5SM1004TMEM4LOAD26SM100_TMEM_LOAD_16dp32b32xES12_NS13_INS14_ILi2ELi4ELi3EEES17_NSV_INS5_IJS18_SE_EEENS5_IJSE_SB_EEEEEEENS4_39AutoVectorizingCopyWithAssumedAlignmentILi128EEENS4_14SM90_TMA_STOREES20_S22_S22_EEEvvEEEEvNT_6ParamsE) ;  /* 0xffffff8402707950 */ /* 0x000fea0003c3ffff */
        .weak           $__internal_1_$__cuda_sm10x_tcgen05_guardrail_trap_phase_invalid_during_alloc
        .type           $__internal_1_$__cuda_sm10x_tcgen05_guardrail_trap_phase_invalid_during_alloc,@function
        .size           $__internal_1_$__cuda_sm10x_tcgen05_guardrail_trap_phase_invalid_during_alloc,($__internal_2_$__cuda_sm10x_tcgen05_guardrail_trap_unallocated_columns_being_dealloced - $__internal_1_$__cuda_sm10x_tcgen05_guardrail_trap_phase_invalid_during_alloc)
$__internal_1_$__cuda_sm10x_tcgen05_guardrail_trap_phase_invalid_during_alloc:
[----:B------:R-:W-:Y:S05]  /*7a40*/  BPT.TRAP 0x1 ;  /* 0x000000040000795c */ /* 0x000fea0000300000 */
[----:B------:R-:W-:-:S04]  /*7a50*/  MOV R3, 0x0 ;  /* 0x0000000000037802 */ /* 0x000fc80000000f00 */
[----:B------:R-:W-:Y:S05]  /*7a60*/  RET.REL.NODEC R2 `(_ZN7cutlass13device_kernelINS_4gemm6kernel13GemmUniversalIN4cute5tupleIJiiiiEEENS1_10collective13CollectiveMmaINS1_35MainloopSm100TmaUmmaWarpSpecializedILi3ELi2ELi4ENS5_IJNS4_1CILi1EEESB_SB_EEEEENS5_IJNSA_ILi64EEENSA_ILi128EEESF_EEENS_12float_e5m2_tENS5_IJlSB_lEEESH_SI_NS4_8TiledMMAINS4_8MMA_AtomIJNS4_10MMA_TraitsINS4_19SM100_MMA_F8F6F4_SSEJSH_SH_fSE_SF_NS4_17integral_constantINS4_4UMMA5MajorELSP_0EEESQ_NSN_INSO_7ScaleInELSR_0EEESS_EEEEEENS4_6LayoutISC_NS5_IJNSA_ILi0EEESW_SW_EEEEENS5_IJNS4_10UnderscoreESZ_SZ_EEEEENS4_13SM90_TMA_LOADENS4_14ComposedLayoutINS4_7SwizzleILi3ELi4ELi3EEENS4_18smem_ptr_flag_bitsILi8EEENSV_INS5_IJNSA_ILi8EEESF_EEENS5_IJSF_SB_EEEEEEEvNS4_8identityES12_S1C_vS1D_EENS_8epilogue10collective18CollectiveEpilogueINS1F_23Sm100TmaWarpSpecializedILi2ELi2ELi32ELb0ELb0EEEJSG_NS5_IJNSV_ISE_SB_EES1K_EEESH_SI_SH_SI_NS1F_6fusion15FusionCallbacksIS1J_NS1M_17LinearCombinationISH_fSH_fLNS_15FloatRoundStyleE2EEESG_S1L_JEEENS4_5SM1004TMEM4LOAD26SM100_TMEM_LOAD_16dp32b32xES12_NS13_INS14_ILi2ELi4ELi3EEES17_NSV_INS5_IJS18_SE_EEENS5_IJSE_SB_EEEEEEENS4_39AutoVectorizingCopyWithAssumedAlignmentILi128EEENS4_14SM90_TMA_STOREES20_S22_S22_EEEvvEEEEvNT_6ParamsE) ;  /* 0xffffff8402647950 */ /* 0x000fea0003c3ffff */
        .weak           $__internal_2_$__cuda_sm10x_tcgen05_guardrail_trap_unallocated_columns_being_dealloced
        .type           $__internal_2_$__cuda_sm10x_tcgen05_guardrail_trap_unallocated_columns_being_dealloced,@function
        .size           $__internal_2_$__cuda_sm10x_tcgen05_guardrail_trap_unallocated_columns_being_dealloced,(.L_x_139 - $__internal_2_$__cuda_sm10x_tcgen05_guardrail_trap_unallocated_columns_being_dealloced)
$__internal_2_$__cuda_sm10x_tcgen05_guardrail_trap_unallocated_columns_being_dealloced:
[----:B------:R-:W-:Y:S05]  /*7a70*/  BPT.TRAP 0x1 ;  /* 0x000000040000795c */ /* 0x000fea0000300000 */
[----:B------:R-:W-:-:S04]  /*7a80*/  HFMA2 R3, -RZ, RZ, 0, 0 ;  /* 0x00000000ff037431 */ /* 0x000fc800000001ff */
[----:B------:R-:W-:Y:S05]  /*7a90*/  RET.REL.NODEC R2 `(_ZN7cutlass13device_kernelINS_4gemm6kernel13GemmUniversalIN4cute5tupleIJiiiiEEENS1_10collective13CollectiveMmaINS1_35MainloopSm100TmaUmmaWarpSpecializedILi3ELi2ELi4ENS5_IJNS4_1CILi1EEESB_SB_EEEEENS5_IJNSA_ILi64EEENSA_ILi128EEESF_EEENS_12float_e5m2_tENS5_IJlSB_lEEESH_SI_NS4_8TiledMMAINS4_8MMA_AtomIJNS4_10MMA_TraitsINS4_19SM100_MMA_F8F6F4_SSEJSH_SH_fSE_SF_NS4_17integral_constantINS4_4UMMA5MajorELSP_0EEESQ_NSN_INSO_7ScaleInELSR_0EEESS_EEEEEENS4_6LayoutISC_NS5_IJNSA_ILi0EEESW_SW_EEEEENS5_IJNS4_10UnderscoreESZ_SZ_EEEEENS4_13SM90_TMA_LOADENS4_14ComposedLayoutINS4_7SwizzleILi3ELi4ELi3EEENS4_18smem_ptr_flag_bitsILi8EEENSV_INS5_IJNSA_ILi8EEESF_EEENS5_IJSF_SB_EEEEEEEvNS4_8identityES12_S1C_vS1D_EENS_8epilogue10collective18CollectiveEpilogueINS1F_23Sm100TmaWarpSpecializedILi2ELi2ELi32ELb0ELb0EEEJSG_NS5_IJNSV_ISE_SB_EES1K_EEESH_SI_SH_SI_NS1F_6fusion15FusionCallbacksIS1J_NS1M_17LinearCombinationISH_fSH_fLNS_15FloatRoundStyleE2EEESG_S1L_JEEENS4_5SM1004TMEM4LOAD26SM100_TMEM_LOAD_16dp32b32xES12_NS13_INS14_ILi2ELi4ELi3EEES17_NSV_INS5_IJS18_SE_EEENS5_IJSE_SB_EEEEEEENS4_39AutoVectorizingCopyWithAssumedAlignmentILi128EEENS4_14SM90_TMA_STOREES20_S22_S22_EEEvvEEEEvNT_6ParamsE) ;  /* 0xffffff8402587950 */ /* 0x000fea0003c3ffff */
.L_x_138:
[----:B------:R-:W-:-:S00]  /*7aa0*/  BRA `(.L_x_138) ;  /* 0xfffffffc00fc7947 */ /* 0x000fc0000383ffff */
[----:B------:R-:W-:-:S00]  /*7ab0*/  NOP ;  /* 0x0000000000007918 */ /* 0x000fc00000000000 */
        /* <DEDUP_REMOVED lines=12> */
.L_x_139:


//--------------------- .nv.global.init           --------------------------
	.section	.nv.global.init,"aw",@progbits
.nv.global.init:
	.type		$str$27,@object
	.size		$str$27,($str$28 - $str$27)
$str$27:
        /*0000*/ 	.byte	0x28, 0x61, 0x64, 0x64, 0x72, 0x65, 0x73, 0x73, 0x20, 0x26, 0x20, 0x6d, 0x61, 0x73, 0x6b, 0x29
        /*0010*/ 	.byte	0x20, 0x3d, 0x3d, 0x20, 0x30, 0x00
	.type		$str$28,@object
	.size		$str$28,($str$26 - $str$28)
$str$28:
        /*0016*/ 	.byte	0x2f, 0x74, 0x6d, 0x70, 0x2f, 0x63, 0x75, 0x74, 0x6c, 0x61, 0x73, 0x73, 0x5f, 0x73, 0x77, 0x65
        /*0026*/ 	.byte	0x65, 0x70, 0x5f, 0x73, 0x72, 0x63, 0x2f, 0x69, 0x6e, 0x63, 0x6c, 0x75, 0x64, 0x65, 0x2f, 0x63
        /*0036*/ 	.byte	0x75, 0x74, 0x65, 0x2f, 0x70, 0x6f, 0x69, 0x6e, 0x74, 0x65, 0x72, 0x5f, 0x66, 0x6c, 0x61, 0x67
        /*0046*/ 	.byte	0x67, 0x65, 0x64, 0x2e, 0x68, 0x70, 0x70, 0x00
	.type		$str$26,@object
	.size		$str$26,($str$25 - $str$26)
$str$26:
        /*004e*/ 	.byte	0x2f, 0x74, 0x6d, 0x70, 0x2f, 0x63, 0x75, 0x74, 0x6c, 0x61, 0x73, 0x73, 0x5f, 0x73, 0x77, 0x65
        /*005e*/ 	.byte	0x65, 0x70, 0x5f, 0x73, 0x72, 0x63, 0x2f, 0x69, 0x6e, 0x63, 0x6c, 0x75, 0x64, 0x65, 0x2f, 0x63
        /*006e*/ 	.byte	0x75, 0x74, 0x65, 0x2f, 0x61, 0x74, 0x6f, 0x6d, 0x2f, 0x63, 0x6f, 0x70, 0x79, 0x5f, 0x74, 0x72
        /*007e*/ 	.byte	0x61, 0x69, 0x74, 0x73, 0x5f, 0x73, 0x6d, 0x31, 0x30, 0x30, 0x2e, 0x68, 0x70, 0x70, 0x00
	.type		$str$25,@object
	.size		$str$25,(__unnamed_1 - $str$25)
$str$25:
        /*008d*/ 	.byte	0x28, 0x28, 0x75, 0x69, 0x6e, 0x74, 0x33, 0x32, 0x5f, 0x74, 0x28, 0x74, 0x68, 0x72, 0x65, 0x61
        /*009d*/ 	.byte	0x64, 0x49, 0x64, 0x78, 0x2e, 0x78, 0x29, 0x20, 0x2f, 0x20, 0x33, 0x32, 0x29, 0x20, 0x25, 0x20
        /*00ad*/ 	.byte	0x34, 0x29, 0x20, 0x3d, 0x3d, 0x20, 0x28, 0x28, 0x28, 0x74, 0x6d, 0x65, 0x6d, 0x5f, 0x61, 0x64
        /*00bd*/ 	.byte	0x64, 0x72, 0x20, 0x3e, 0x3e, 0x20, 0x31, 0x36, 0x29, 0x20, 0x2f, 0x20, 0x33, 0x32, 0x29, 0x20
        /*00cd*/ 	.byte	0x25, 0x20, 0x34, 0x29, 0x00
	.type		__unnamed_1,@object
	.size		__unnamed_1,(__unnamed_2 - __unnamed_1)
__unnamed_1:
        /*00d2*/ 	.byte	0x61, 0x75, 0x74, 0x6f, 0x20, 0x63, 0x75, 0x74, 0x65, 0x3a, 0x3a, 0x61, 0x73, 0x5f, 0x70, 0x6f
        /* <DEDUP_REMOVED lines=24> */
        /*0262*/ 	.byte	0x3c, 0x34, 0x30, 0x39, 0x36, 0x3e, 0x3e, 0x3e, 0x3e, 0x5d, 0x00
	.type		__unnamed_2,@object
	.size		__unnamed_2,(.L_2 - __unnamed_2)
__unnamed_2:
        /* <DEDUP_REMOVED lines=40> */
        /*04ed*/ 	.byte	0x74, 0x65, 0x3a, 0x3a, 0x43, 0x3c, 0x30, 0x3e, 0x3e, 0x3e, 0x3e, 0x5d, 0x00
.L_2:


//--------------------- .nv.shared._ZN7cutlass13device_kernelINS_4gemm6kernel13GemmUniversalIN4cute5tupleIJiiiiEEENS1_10collective13CollectiveMmaINS1_35MainloopSm100TmaUmmaWarpSpecializedILi3ELi2ELi4ENS5_IJNS4_1CILi1EEESB_SB_EEEEENS5_IJNSA_ILi64EEENSA_ILi128EEESF_EEENS_12float_e5m2_tENS5_IJlSB_lEEESH_SI_NS4_8TiledMMAINS4_8MMA_AtomIJNS4_10MMA_TraitsINS4_19SM100_MMA_F8F6F4_SSEJSH_SH_fSE_SF_NS4_17integral_constantINS4_4UMMA5MajorELSP_0EEESQ_NSN_INSO_7ScaleInELSR_0EEESS_EEEEEENS4_6LayoutISC_NS5_IJNSA_ILi0EEESW_SW_EEEEENS5_IJNS4_10UnderscoreESZ_SZ_EEEEENS4_13SM90_TMA_LOADENS4_14ComposedLayoutINS4_7SwizzleILi3ELi4ELi3EEENS4_18smem_ptr_flag_bitsILi8EEENSV_INS5_IJNSA_ILi8EEESF_EEENS5_IJSF_SB_EEEEEEEvNS4_8identityES12_S1C_vS1D_EENS_8epilogue10collective18CollectiveEpilogueINS1F_23Sm100TmaWarpSpecializedILi2ELi2ELi32ELb0ELb0EEEJSG_NS5_IJNSV_ISE_SB_EES1K_EEESH_SI_SH_SI_NS1F_6fusion15FusionCallbacksIS1J_NS1M_17LinearCombinationISH_fSH_fLNS_15FloatRoundStyleE2EEESG_S1L_JEEENS4_5SM1004TMEM4LOAD26SM100_TMEM_LOAD_16dp32b32xES12_NS13_INS14_ILi2ELi4ELi3EEES17_NSV_INS5_IJS18_SE_EEENS5_IJSE_SB_EEEEEEENS4_39AutoVectorizingCopyWithAssumedAlignmentILi128EEENS4_14SM90_TMA_STOREES20_S22_S22_EEEvvEEEEvNT_6ParamsE --------------------------
	.section	.nv.shared._ZN7cutlass13device_kernelINS_4gemm6kernel13GemmUniversalIN4cute5tupleIJiiiiEEENS1_10collective13CollectiveMmaINS1_35MainloopSm100TmaUmmaWarpSpecializedILi3ELi2ELi4ENS5_IJNS4_1CILi1EEESB_SB_EEEEENS5_IJNSA_ILi64EEENSA_ILi128EEESF_EEENS_12float_e5m2_tENS5_IJlSB_lEEESH_SI_NS4_8TiledMMAINS4_8MMA_AtomIJNS4_10MMA_TraitsINS4_19SM100_MMA_F8F6F4_SSEJSH_SH_fSE_SF_NS4_17integral_constantINS4_4UMMA5MajorELSP_0EEESQ_NSN_INSO_7ScaleInELSR_0EEESS_EEEEEENS4_6LayoutISC_NS5_IJNSA_ILi0EEESW_SW_EEEEENS5_IJNS4_10UnderscoreESZ_SZ_EEEEENS4_13SM90_TMA_LOADENS4_14ComposedLayoutINS4_7SwizzleILi3ELi4ELi3EEENS4_18smem_ptr_flag_bitsILi8EEENSV_INS5_IJNSA_ILi8EEESF_EEENS5_IJSF_SB_EEEEEEEvNS4_8identityES12_S1C_vS1D_EENS_8epilogue10collective18CollectiveEpilogueINS1F_23Sm100TmaWarpSpecializedILi2ELi2ELi32ELb0ELb0EEEJSG_NS5_IJNSV_ISE_SB_EES1K_EEESH_SI_SH_SI_NS1F_6fusion15FusionCallbacksIS1J_NS1M_17LinearCombinationISH_fSH_fLNS_15FloatRoundStyleE2EEESG_S1L_JEEENS4_5SM1004TMEM4LOAD26SM100_TMEM_LOAD_16dp32b32xES12_NS13_INS14_ILi2ELi4ELi3EEES17_NSV_INS5_IJS18_SE_EEENS5_IJSE_SB_EEEEEEENS4_39AutoVectorizingCopyWithAssumedAlignmentILi128EEENS4_14SM90_TMA_STOREES20_S22_S22_EEEvvEEEEvNT_6ParamsE,"aw",@nobits
	.sectionflags	@""
	.align	16
	.zero		1024


//--------------------- .nv.shared.reserved.0     --------------------------
	.section	.nv.shared.reserved.0,"aw",@nobits
	.weak		__nv_reservedSMEM_offset_0_alias
	.size		__nv_reservedSMEM_offset_0_alias, 0, 64
	.other		__nv_reservedSMEM_offset_0_alias,@"STO_CUDA_RESERVED_SHARED STV_DEFAULT"
__nv_reservedSMEM_offset_0_alias:
	.zero		0
.nv.shared.reserved.0:
	.zero		64
	.weak		__nv_reservedSMEM_tcgen05_partition
	.type		__nv_reservedSMEM_tcgen05_partition,@object
	.size		__nv_reservedSMEM_tcgen05_partition,(.L_0 - __nv_reservedSMEM_tcgen05_partition)
__nv_reservedSMEM_tcgen05_partition:
	.zero		32
.L_0:


//--------------------- .nv.global                --------------------------
	.section	.nv.global,"aw",@nobits
.nv.global:
	.type		_ZN40_INTERNAL_4bb9b928_4_k_cu_7cbae25a_281444cute1_E,@object
	.size		_ZN40_INTERNAL_4bb9b928_4_k_cu_7cbae25a_281444cute1_E,(_ZN40_INTERNAL_4bb9b928_4_k_cu_7cbae25a_281444cuda3std3__45__cpo6cbeginE - _ZN40_INTERNAL_4bb9b928_4_k_cu_7cbae25a_281444cute1_E)
_ZN40_INTERNAL_4bb9b928_4_k_cu_7cbae25a_281444cute1_E:
	.zero		1
	.type		_ZN40_INTERNAL_4bb9b928_4_k_cu_7cbae25a_281444cuda3std3__45__cpo6cbeginE,@object
	.size		_ZN40_INTERNAL_4bb9b928_4_k_cu_7cbae25a_281444cuda3std3__45__cpo6cbeginE,(_ZN40_INTERNAL_4bb9b928_4_k_cu_7cbae25a_281444cuda3std3__48in_placeE - _ZN40_INTERNAL_4bb9b928_4_k_cu_7cbae25a_281444cuda3std3__45__cpo6cbeginE)
_ZN40_INTERNAL_4bb9b928_4_k_cu_7cbae25a_281444cuda3std3__45__cpo6cbeginE:
	.zero		1
	.type		_ZN40_INTERNAL_4bb9b928_4_k_cu_7cbae25a_281444cuda3std3__48in_placeE,@object
	.size		_ZN40_INTERNAL_4bb9b928_4_k_cu_7cbae25a_281444cuda3std3__48in_placeE,(_ZN40_INTERNAL_4bb9b928_4_k_cu_7cbae25a_281444cuda3std6ranges3__45__cpo9iter_moveE - _ZN40_INTERNAL_4bb9b928_4_k_cu_7cbae25a_281444cuda3std3__48in_placeE)
_ZN40_INTERNAL_4bb9b928_4_k_cu_7cbae25a_281444cuda3std3__48in_placeE:
	.zero		1
	.type		_ZN40_INTERNAL_4bb9b928_4_k_cu_7cbae25a_281444cuda3std6ranges3__45__cpo9iter_moveE,@object
	.size		_ZN40_INTERNAL_4bb9b928_4_k_cu_7cbae25a_281444cuda3std6ranges3__45__cpo9iter_moveE,(_ZN40_INTERNAL_4bb9b928_4_k_cu_7cbae25a_281444cuda3std3__45__cpo5beginE - _ZN40_INTERNAL_4bb9b928_4_k_cu_7cbae25a_281444cuda3std6ranges3__45__cpo9iter_moveE)
_ZN40_INTERNAL_4bb9b928_4_k_cu_7cbae25a_281444cuda3std6ranges3__45__cpo9iter_moveE:
	.zero		1
	.type		_ZN40_INTERNAL_4bb9b928_4_k_cu_7cbae25a_281444cuda3std3__45__cpo5beginE,@object
	.size		_ZN40_INTERNAL_4bb9b928_4_k_cu_7cbae25a_281444cuda3std3__45__cpo5beginE,(_ZN40_INTERNAL_4bb9b928_4_k_cu_7cbae25a_281444cuda3std3__442_GLOBAL__N__4bb9b928_4_k_cu_7cbae25a_281446ignoreE - _ZN40_INTERNAL_4bb9b928_4_k_cu_7cbae25a_281444cuda3std3__45__cpo5beginE)
_ZN40_INTERNAL_4bb9b928_4_k_cu_7cbae25a_281444cuda3std3__45__cpo5beginE:
	.zero		1
	.type		_ZN40_INTERNAL_4bb9b928_4_k_cu_7cbae25a_281444cuda3std3__442_GLOBAL__N__4bb9b928_4_k_cu_7cbae25a_281446ignoreE,@object
	.size		_ZN40_INTERNAL_4bb9b928_4_k_cu_7cbae25a_281444cuda3std3__442_GLOBAL__N__4bb9b928_4_k_cu_7cbae25a_281446ignoreE,(_ZN40_INTERNAL_4bb9b928_4_k_cu_7cbae25a_281444cute7productE - _ZN40_INTERNAL_4bb9b928_4_k_cu_7cbae25a_281444cuda3std3__442_GLOBAL__N__4bb9b928_4_k_cu_7cbae25a_281446ignoreE)
_ZN40_INTERNAL_4bb9b928_4_k_cu_7cbae25a_281444cuda3std3__442_GLOBAL__N__4bb9b928_4_k_cu_7cbae25a_281446ignoreE:
	.zero		1
	.type		_ZN40_INTERNAL_4bb9b928_4_k_cu_7cbae25a_281444cute7productE,@object
	.size		_ZN40_INTERNAL_4bb9b928_4_k_cu_7cbae25a_281444cute7productE,(_ZN40_INTERNAL_4bb9b928_4_k_cu_7cbae25a_281444cuda3std3__45__cpo3endE - _ZN40_INTERNAL_4bb9b928_4_k_cu_7cbae25a_281444cute7productE)
_ZN40_INTERNAL_4bb9b928_4_k_cu_7cbae25a_281444cute7productE:
	.zero		1
	.type		_ZN40_INTERNAL_4bb9b928_4_k_cu_7cbae25a_281444cuda3std3__45__cpo3endE,@object
	.size		_ZN40_INTERNAL_4bb9b928_4_k_cu_7cbae25a_281444cuda3std3__45__cpo3endE,(_ZN40_INTERNAL_4bb9b928_4_k_cu_7cbae25a_281444cuda3std3__419piecewise_constructE - _ZN40_INTERNAL_4bb9b928_4_k_cu_7cbae25a_281444cuda3std3__45__cpo3endE)
_ZN40_INTERNAL_4bb9b928_4_k_cu_7cbae25a_281444cuda3std3__45__cpo3endE:
	.zero		1
	.type		_ZN40_INTERNAL_4bb9b928_4_k_cu_7cbae25a_281444cuda3std3__419piecewise_constructE,@object
	.size		_ZN40_INTERNAL_4bb9b928_4_k_cu_7cbae25a_281444cuda3std3__419piecewise_constructE,(_ZN40_INTERNAL_4bb9b928_4_k_cu_7cbae25a_281444cuda3std3__45__cpo4cendE - _ZN40_INTERNAL_4bb9b928_4_k_cu_7cbae25a_281444cuda3std3__419piecewise_constructE)
_ZN40_INTERNAL_4bb9b928_4_k_cu_7cbae25a_281444cuda3std3__419piecewise_constructE:
	.zero		1
	.type		_ZN40_INTERNAL_4bb9b928_4_k_cu_7cbae25a_281444cuda3std3__45__cpo4cendE,@object
	.size		_ZN40_INTERNAL_4bb9b928_4_k_cu_7cbae25a_281444cuda3std3__45__cpo4cendE,(_ZN40_INTERNAL_4bb9b928_4_k_cu_7cbae25a_281444cuda3std6ranges3__45__cpo4swapE - _ZN40_INTERNAL_4bb9b928_4_k_cu_7cbae25a_281444cuda3std3__45__cpo4cendE)
_ZN40_INTERNAL_4bb9b928_4_k_cu_7cbae25a_281444cuda3std3__45__cpo4cendE:
	.zero		1
	.type		_ZN40_INTERNAL_4bb9b928_4_k_cu_7cbae25a_281444cuda3std6ranges3__45__cpo4swapE,@object
	.size		_ZN40_INTERNAL_4bb9b928_4_k_cu_7cbae25a_281444cuda3std6ranges3__45__cpo4swapE,(.L_10 - _ZN40_INTERNAL_4bb9b928_4_k_cu_7cbae25a_281444cuda3std6ranges3__45__cpo4swapE)
_ZN40_INTERNAL_4bb9b928_4_k_cu_7cbae25a_281444cuda3std6ranges3__45__cpo4swapE:
	.zero		1
.L_10:


//--------------------- .nv.constant0._ZN7cutlass13device_kernelINS_4gemm6kernel13GemmUniversalIN4cute5tupleIJiiiiEEENS1_10collective13CollectiveMmaINS1_35MainloopSm100TmaUmmaWarpSpecializedILi3ELi2ELi4ENS5_IJNS4_1CILi1EEESB_SB_EEEEENS5_IJNSA_ILi64EEENSA_ILi128EEESF_EEENS_12float_e5m2_tENS5_IJlSB_lEEESH_SI_NS4_8TiledMMAINS4_8MMA_AtomIJNS4_10MMA_TraitsINS4_19SM100_MMA_F8F6F4_SSEJSH_SH_fSE_SF_NS4_17integral_constantINS4_4UMMA5MajorELSP_0EEESQ_NSN_INSO_7ScaleInELSR_0EEESS_EEEEEENS4_6LayoutISC_NS5_IJNSA_ILi0EEESW_SW_EEEEENS5_IJNS4_10UnderscoreESZ_SZ_EEEEENS4_13SM90_TMA_LOADENS4_14ComposedLayoutINS4_7SwizzleILi3ELi4ELi3EEENS4_18smem_ptr_flag_bitsILi8EEENSV_INS5_IJNSA_ILi8EEESF_EEENS5_IJSF_SB_EEEEEEEvNS4_8identityES12_S1C_vS1D_EENS_8epilogue10collective18CollectiveEpilogueINS1F_23Sm100TmaWarpSpecializedILi2ELi2ELi32ELb0ELb0EEEJSG_NS5_IJNSV_ISE_SB_EES1K_EEESH_SI_SH_SI_NS1F_6fusion15FusionCallbacksIS1J_NS1M_17LinearCombinationISH_fSH_fLNS_15FloatRoundStyleE2EEESG_S1L_JEEENS4_5SM1004TMEM4LOAD26SM100_TMEM_LOAD_16dp32b32xES12_NS13_INS14_ILi2ELi4ELi3EEES17_NSV_INS5_IJS18_SE_EEENS5_IJSE_SB_EEEEEEENS4_39AutoVectorizingCopyWithAssumedAlignmentILi128EEENS4_14SM90_TMA_STOREES20_S22_S22_EEEvvEEEEvNT_6ParamsE --------------------------
	.section	.nv.constant0._ZN7cutlass13device_kernelINS_4gemm6kernel13GemmUniversalIN4cute5tupleIJiiiiEEENS1_10collective13CollectiveMmaINS1_35MainloopSm100TmaUmmaWarpSpecializedILi3ELi2ELi4ENS5_IJNS4_1CILi1EEESB_SB_EEEEENS5_IJNSA_ILi64EEENSA_ILi128EEESF_EEENS_12float_e5m2_tENS5_IJlSB_lEEESH_SI_NS4_8TiledMMAINS4_8MMA_AtomIJNS4_10MMA_TraitsINS4_19SM100_MMA_F8F6F4_SSEJSH_SH_fSE_SF_NS4_17integral_constantINS4_4UMMA5MajorELSP_0EEESQ_NSN_INSO_7ScaleInELSR_0EEESS_EEEEEENS4_6LayoutISC_NS5_IJNSA_ILi0EEESW_SW_EEEEENS5_IJNS4_10UnderscoreESZ_SZ_EEEEENS4_13SM90_TMA_LOADENS4_14ComposedLayoutINS4_7SwizzleILi3ELi4ELi3EEENS4_18smem_ptr_flag_bitsILi8EEENSV_INS5_IJNSA_ILi8EEESF_EEENS5_IJSF_SB_EEEEEEEvNS4_8identityES12_S1C_vS1D_EENS_8epilogue10collective18CollectiveEpilogueINS1F_23Sm100TmaWarpSpecializedILi2ELi2ELi32ELb0ELb0EEEJSG_NS5_IJNSV_ISE_SB_EES1K_EEESH_SI_SH_SI_NS1F_6fusion15FusionCallbacksIS1J_NS1M_17LinearCombinationISH_fSH_fLNS_15FloatRoundStyleE2EEESG_S1L_JEEENS4_5SM1004TMEM4LOAD26SM100_TMEM_LOAD_16dp32b32xES12_NS13_INS14_ILi2ELi4ELi3EEES17_NSV_INS5_IJS18_SE_EEENS5_IJSE_SB_EEEEEEENS4_39AutoVectorizingCopyWithAssumedAlignmentILi128EEENS4_14SM90_TMA_STOREES20_S22_S22_EEEvvEEEEvNT_6ParamsE,"a",@progbits
	.sectionflags	@""
	.align	4
.nv.constant0._ZN7cutlass13device_kernelINS_4gemm6kernel13GemmUniversalIN4cute5tupleIJiiiiEEENS1_10collective13CollectiveMmaINS1_35MainloopSm100TmaUmmaWarpSpecializedILi3ELi2ELi4ENS5_IJNS4_1CILi1EEESB_SB_EEEEENS5_IJNSA_ILi64EEENSA_ILi128EEESF_EEENS_12float_e5m2_tENS5_IJlSB_lEEESH_SI_NS4_8TiledMMAINS4_8MMA_AtomIJNS4_10MMA_TraitsINS4_19SM100_MMA_F8F6F4_SSEJSH_SH_fSE_SF_NS4_17integral_constantINS4_4UMMA5MajorELSP_0EEESQ_NSN_INSO_7ScaleInELSR_0EEESS_EEEEEENS4_6LayoutISC_NS5_IJNSA_ILi0EEESW_SW_EEEEENS5_IJNS4_10UnderscoreESZ_SZ_EEEEENS4_13SM90_TMA_LOADENS4_14ComposedLayoutINS4_7SwizzleILi3ELi4ELi3EEENS4_18smem_ptr_flag_bitsILi8EEENSV_INS5_IJNSA_ILi8EEESF_EEENS5_IJSF_SB_EEEEEEEvNS4_8identityES12_S1C_vS1D_EENS_8epilogue10collective18CollectiveEpilogueINS1F_23Sm100TmaWarpSpecializedILi2ELi2ELi32ELb0ELb0EEEJSG_NS5_IJNSV_ISE_SB_EES1K_EEESH_SI_SH_SI_NS1F_6fusion15FusionCallbacksIS1J_NS1M_17LinearCombinationISH_fSH_fLNS_15FloatRoundStyleE2EEESG_S1L_JEEENS4_5SM1004TMEM4LOAD26SM100_TMEM_LOAD_16dp32b32xES12_NS13_INS14_ILi2ELi4ELi3EEES17_NSV_INS5_IJS18_SE_EEENS5_IJSE_SB_EEEEEEENS4_39AutoVectorizingCopyWithAssumedAlignmentILi128EEENS4_14SM90_TMA_STOREES20_S22_S22_EEEvvEEEEvNT_6ParamsE:
	.zero		2944


//--------------------- SYMBOLS --------------------------

	.type		.nv.reservedSmem.offset0,@object
	.size		.nv.reservedSmem.offset0,0x4
	.type		.nv.reservedSmem.cap,@object
	.size		.nv.reservedSmem.cap,0x4
	.type		__assertfail,@function
